//
// Generated by NVIDIA NVVM Compiler
//
// Compiler Build ID: CL-36424714
// Cuda compilation tools, release 13.0, V13.0.88
// Based on NVVM 20.0.0
//

.version 9.0
.target sm_100
.address_size 64

	// .globl	conv2d_small_conv2d_large_fused_kernel_bfuse_idx_0
// _ZZ50conv2d_small_conv2d_large_fused_kernel_bfuse_idx_0E15union_shared_0_ has been demoted
// _ZZ50conv2d_small_conv2d_large_fused_kernel_bfuse_idx_0E15union_shared_1_ has been demoted

.visible .entry conv2d_small_conv2d_large_fused_kernel_bfuse_idx_0(
	.param .u64 .ptr .align 1 conv2d_small_conv2d_large_fused_kernel_bfuse_idx_0_param_0,
	.param .u64 .ptr .align 1 conv2d_small_conv2d_large_fused_kernel_bfuse_idx_0_param_1,
	.param .u64 .ptr .align 1 conv2d_small_conv2d_large_fused_kernel_bfuse_idx_0_param_2,
	.param .u64 .ptr .align 1 conv2d_small_conv2d_large_fused_kernel_bfuse_idx_0_param_3,
	.param .u64 .ptr .align 1 conv2d_small_conv2d_large_fused_kernel_bfuse_idx_0_param_4,
	.param .u64 .ptr .align 1 conv2d_small_conv2d_large_fused_kernel_bfuse_idx_0_param_5
)
.maxntid 256
{
	.reg .pred 	%p<38>;
	.reg .b16 	%rs<40>;
	.reg .b32 	%r<154>;
	.reg .b32 	%f<836>;
	.reg .b64 	%rd<32>;
	// demoted variable
	.shared .align 4 .b8 _ZZ50conv2d_small_conv2d_large_fused_kernel_bfuse_idx_0E15union_shared_0_[8192];
	// demoted variable
	.shared .align 4 .b8 _ZZ50conv2d_small_conv2d_large_fused_kernel_bfuse_idx_0E15union_shared_1_[8192];
	ld.param.u64 	%rd4, [conv2d_small_conv2d_large_fused_kernel_bfuse_idx_0_param_0];
	ld.param.u64 	%rd5, [conv2d_small_conv2d_large_fused_kernel_bfuse_idx_0_param_1];
	ld.param.u64 	%rd6, [conv2d_small_conv2d_large_fused_kernel_bfuse_idx_0_param_2];
	mov.u32 	%r1, %ctaid.x;
	setp.gt.u32 	%p4, %r1, 6215;
	@%p4 bra 	$L__BB0_4;
	cvt.u16.u32 	%rs1, %r1;
	shr.u16 	%rs15, %rs1, 2;
	mul.hi.u16 	%rs16, %rs15, 24967;
	shr.u16 	%rs17, %rs16, 3;
	and.b16  	%rs18, %rs17, 1;
	setp.eq.b16 	%p13, %rs18, 1;
	@%p13 bra 	$L__BB0_3;
	shr.u16 	%rs27, %rs1, 3;
	mul.hi.u16 	%rs28, %rs27, 3121;
	mul.lo.s16 	%rs32, %rs17, 84;
	sub.s16 	%rs33, %rs1, %rs32;
	mad.lo.s16 	%rs34, %rs28, 84, %rs33;
	cvt.u32.u16 	%r145, %rs34;
	mov.b32 	%r146, 8;
	mov.pred 	%p37, -1;
	mov.pred 	%p36, 0;
	bra.uni 	$L__BB0_9;
$L__BB0_3:
	shr.u16 	%rs19, %rs1, 3;
	mul.hi.u16 	%rs20, %rs19, 3121;
	mul.lo.s16 	%rs24, %rs17, 84;
	sub.s16 	%rs25, %rs1, %rs24;
	mad.lo.s16 	%rs26, %rs20, 84, %rs25;
	cvt.u32.u16 	%r145, %rs26;
	mov.b32 	%r146, 16;
	mov.pred 	%p37, 0;
	mov.pred 	%p36, -1;
	bra.uni 	$L__BB0_9;
$L__BB0_4:
	add.s32 	%r39, %r1, -6216;
	setp.gt.u32 	%p5, %r39, 251;
	@%p5 bra 	$L__BB0_6;
	cvt.u16.u32 	%rs2, %r1;
	add.s16 	%rs3, %rs2, -72;
	and.b16  	%rs4, %rs3, 252;
	shr.u16 	%rs5, %rs4, 2;
	mul.lo.s16 	%rs6, %rs5, 49;
	shr.u16 	%rs7, %rs6, 10;
	mul.lo.s16 	%rs8, %rs7, 84;
	sub.s16 	%rs9, %rs3, %rs8;
	cvt.u32.u16 	%r44, %rs9;
	and.b32  	%r45, %r44, 255;
	shr.u16 	%rs10, %rs2, 2;
	mul.hi.u16 	%rs11, %rs10, 24967;
	shr.u16 	%rs12, %rs11, 3;
	mul.lo.s16 	%rs13, %rs12, 84;
	sub.s16 	%rs14, %rs2, %rs13;
	cvt.u32.u16 	%r46, %rs14;
	add.s32 	%r47, %r1, %r46;
	sub.s32 	%r48, %r47, %r45;
	add.s32 	%r145, %r48, -3108;
	mov.b32 	%r146, 16;
	mov.pred 	%p37, 0;
	mov.pred 	%p36, -1;
	bra.uni 	$L__BB0_9;
$L__BB0_6:
	add.s32 	%r40, %r1, -6468;
	setp.gt.u32 	%p6, %r40, 27;
	@%p6 bra 	$L__BB0_8;
	add.s32 	%r145, %r1, -3360;
	mov.b32 	%r146, 8;
	mov.pred 	%p37, -1;
	mov.pred 	%p36, 0;
	bra.uni 	$L__BB0_9;
$L__BB0_8:
	add.s32 	%r145, %r1, -3136;
	mov.b32 	%r146, 16;
	mov.pred 	%p37, 0;
	mov.pred 	%p36, -1;
$L__BB0_9:
	mov.u32 	%r9, %tid.x;
	add.s32 	%r51, %r146, -1;
	and.b32  	%r10, %r51, %r9;
	not.b32 	%r52, %r146;
	and.b32  	%r53, %r52, %r51;
	popc.b32 	%r54, %r53;
	shr.u32 	%r55, %r9, %r54;
	and.b32  	%r11, %r55, %r51;
	not.pred 	%p18, %p36;
	@%p18 bra 	$L__BB0_21;
	add.s32 	%r110, %r145, -58;
	setp.lt.u32 	%p29, %r110, 3248;
	mul.hi.s32 	%r111, %r145, -1925330167;
	add.s32 	%r112, %r111, %r145;
	shr.u32 	%r113, %r112, 31;
	shr.s32 	%r114, %r112, 5;
	add.s32 	%r115, %r114, %r113;
	mul.lo.s32 	%r116, %r115, 58;
	not.b32 	%r117, %r116;
	add.s32 	%r118, %r117, %r145;
	setp.lt.u32 	%p30, %r118, 56;
	and.pred  	%p3, %p29, %p30;
	cvt.u16.u32 	%rs35, %r145;
	mul.hi.u16 	%rs36, %rs35, 18079;
	shr.u16 	%rs37, %rs36, 4;
	cvt.u32.u16 	%r119, %rs37;
	mul.lo.s16 	%rs38, %rs37, 58;
	sub.s16 	%rs39, %rs35, %rs38;
	shl.b32 	%r120, %r11, 7;
	shl.b32 	%r121, %r10, 3;
	mul.wide.u16 	%r122, %rs39, 8192;
	mad.lo.s32 	%r123, %r119, 458752, %r122;
	or.b32  	%r124, %r123, %r121;
	add.s32 	%r125, %r124, %r120;
	add.s32 	%r12, %r125, -466944;
	add.s32 	%r126, %r120, %r121;
	shl.b32 	%r127, %r11, 6;
	shl.b32 	%r13, %r10, 2;
	add.s32 	%r14, %r127, %r13;
	shl.b32 	%r128, %r14, 2;
	mov.u32 	%r129, _ZZ50conv2d_small_conv2d_large_fused_kernel_bfuse_idx_0E15union_shared_1_;
	add.s32 	%r15, %r129, %r128;
	shl.b32 	%r130, %r126, 2;
	mov.u32 	%r131, _ZZ50conv2d_small_conv2d_large_fused_kernel_bfuse_idx_0E15union_shared_0_;
	add.s32 	%r16, %r131, %r130;
	shl.b32 	%r132, %r10, 4;
	add.s32 	%r17, %r131, %r132;
	shl.b32 	%r133, %r11, 4;
	add.s32 	%r134, %r133, %r129;
	add.s32 	%r18, %r134, 8;
	cvta.to.global.u64 	%rd1, %rd6;
	cvta.to.global.u64 	%rd2, %rd4;
	mov.b32 	%r147, 0;
	mov.f32 	%f540, 0f00000000;
	not.pred 	%p32, %p3;
	mov.f32 	%f541, %f540;
	mov.f32 	%f542, %f540;
	mov.f32 	%f543, %f540;
	mov.f32 	%f544, %f540;
	mov.f32 	%f545, %f540;
	mov.f32 	%f546, %f540;
	mov.f32 	%f547, %f540;
	mov.f32 	%f548, %f540;
	mov.f32 	%f549, %f540;
	mov.f32 	%f550, %f540;
	mov.f32 	%f551, %f540;
	mov.f32 	%f552, %f540;
	mov.f32 	%f553, %f540;
	mov.f32 	%f554, %f540;
	mov.f32 	%f555, %f540;
	mov.f32 	%f556, %f540;
	mov.f32 	%f557, %f540;
	mov.f32 	%f558, %f540;
	mov.f32 	%f559, %f540;
	mov.f32 	%f560, %f540;
	mov.f32 	%f561, %f540;
	mov.f32 	%f562, %f540;
	mov.f32 	%f563, %f540;
	mov.f32 	%f564, %f540;
	mov.f32 	%f565, %f540;
	mov.f32 	%f566, %f540;
	mov.f32 	%f567, %f540;
	mov.f32 	%f568, %f540;
	mov.f32 	%f569, %f540;
	mov.f32 	%f570, %f540;
	mov.f32 	%f571, %f540;
$L__BB0_11:
	setp.gt.u32 	%p31, %r11, 7;
	bar.sync 	0;
	@%p31 bra 	$L__BB0_17;
	shl.b32 	%r135, %r147, 10;
	add.s32 	%r136, %r12, %r135;
	mul.wide.s32 	%rd22, %r136, 4;
	add.s64 	%rd3, %rd2, %rd22;
	mov.f32 	%f532, 0f00000000;
	mov.f32 	%f533, %f532;
	mov.f32 	%f534, %f532;
	mov.f32 	%f535, %f532;
	@%p32 bra 	$L__BB0_14;
	ld.global.nc.v4.f32 	{%f535, %f534, %f533, %f532}, [%rd3];
$L__BB0_14:
	st.shared.v4.f32 	[%r16], {%f535, %f534, %f533, %f532};
	mov.f32 	%f536, 0f00000000;
	mov.f32 	%f537, %f536;
	mov.f32 	%f538, %f536;
	mov.f32 	%f539, %f536;
	@%p32 bra 	$L__BB0_16;
	ld.global.nc.v4.f32 	{%f539, %f538, %f537, %f536}, [%rd3+16];
$L__BB0_16:
	st.shared.v4.f32 	[%r16+16], {%f539, %f538, %f537, %f536};
	shl.b32 	%r137, %r147, 9;
	add.s32 	%r138, %r14, %r137;
	mul.wide.u32 	%rd23, %r138, 4;
	add.s64 	%rd24, %rd1, %rd23;
	ld.global.nc.v4.f32 	{%f480, %f481, %f482, %f483}, [%rd24];
	st.shared.v4.f32 	[%r15], {%f480, %f481, %f482, %f483};
$L__BB0_17:
	bar.sync 	0;
	mov.b32 	%r149, 256;
	mov.u32 	%r148, %r18;
$L__BB0_18:
	add.s32 	%r140, %r17, %r149;
	ld.shared.f32 	%f484, [%r140+-256];
	ld.shared.f32 	%f485, [%r140];
	ld.shared.f32 	%f486, [%r140+-252];
	ld.shared.f32 	%f487, [%r140+4];
	ld.shared.f32 	%f488, [%r140+-248];
	ld.shared.f32 	%f489, [%r140+8];
	ld.shared.f32 	%f490, [%r140+-244];
	ld.shared.f32 	%f491, [%r140+12];
	ld.shared.f32 	%f492, [%r148+-8];
	ld.shared.f32 	%f493, [%r148+-4];
	ld.shared.f32 	%f494, [%r148];
	ld.shared.f32 	%f495, [%r148+4];
	fma.rn.f32 	%f543, %f484, %f492, %f543;
	fma.rn.f32 	%f556, %f485, %f492, %f556;
	fma.rn.f32 	%f542, %f486, %f492, %f542;
	fma.rn.f32 	%f557, %f487, %f492, %f557;
	fma.rn.f32 	%f541, %f488, %f492, %f541;
	fma.rn.f32 	%f558, %f489, %f492, %f558;
	fma.rn.f32 	%f540, %f490, %f492, %f540;
	fma.rn.f32 	%f559, %f491, %f492, %f559;
	fma.rn.f32 	%f544, %f484, %f493, %f544;
	fma.rn.f32 	%f560, %f485, %f493, %f560;
	fma.rn.f32 	%f545, %f486, %f493, %f545;
	fma.rn.f32 	%f561, %f487, %f493, %f561;
	fma.rn.f32 	%f546, %f488, %f493, %f546;
	fma.rn.f32 	%f562, %f489, %f493, %f562;
	fma.rn.f32 	%f547, %f490, %f493, %f547;
	fma.rn.f32 	%f563, %f491, %f493, %f563;
	fma.rn.f32 	%f548, %f484, %f494, %f548;
	fma.rn.f32 	%f564, %f485, %f494, %f564;
	fma.rn.f32 	%f549, %f486, %f494, %f549;
	fma.rn.f32 	%f565, %f487, %f494, %f565;
	fma.rn.f32 	%f550, %f488, %f494, %f550;
	fma.rn.f32 	%f566, %f489, %f494, %f566;
	fma.rn.f32 	%f551, %f490, %f494, %f551;
	fma.rn.f32 	%f567, %f491, %f494, %f567;
	fma.rn.f32 	%f552, %f484, %f495, %f552;
	fma.rn.f32 	%f568, %f485, %f495, %f568;
	fma.rn.f32 	%f553, %f486, %f495, %f553;
	fma.rn.f32 	%f569, %f487, %f495, %f569;
	fma.rn.f32 	%f554, %f488, %f495, %f554;
	fma.rn.f32 	%f570, %f489, %f495, %f570;
	fma.rn.f32 	%f555, %f490, %f495, %f555;
	fma.rn.f32 	%f571, %f491, %f495, %f571;
	add.s32 	%r149, %r149, 512;
	add.s32 	%r148, %r148, 256;
	setp.ne.s32 	%p34, %r149, 4352;
	@%p34 bra 	$L__BB0_18;
	add.s32 	%r147, %r147, 1;
	setp.ne.s32 	%p35, %r147, 8;
	@%p35 bra 	$L__BB0_11;
	shl.b32 	%r141, %r145, 13;
	shl.b32 	%r142, %r11, 9;
	or.b32  	%r143, %r13, %r141;
	add.s32 	%r144, %r143, %r142;
	cvta.to.global.u64 	%rd25, %rd5;
	mul.wide.s32 	%rd26, %r144, 4;
	add.s64 	%rd27, %rd25, %rd26;
	st.global.f32 	[%rd27], %f543;
	st.global.f32 	[%rd27+256], %f556;
	st.global.f32 	[%rd27+4], %f542;
	st.global.f32 	[%rd27+260], %f557;
	st.global.f32 	[%rd27+8], %f541;
	st.global.f32 	[%rd27+264], %f558;
	st.global.f32 	[%rd27+12], %f540;
	st.global.f32 	[%rd27+268], %f559;
	st.global.f32 	[%rd27+512], %f544;
	st.global.f32 	[%rd27+768], %f560;
	st.global.f32 	[%rd27+516], %f545;
	st.global.f32 	[%rd27+772], %f561;
	st.global.f32 	[%rd27+520], %f546;
	st.global.f32 	[%rd27+776], %f562;
	st.global.f32 	[%rd27+524], %f547;
	st.global.f32 	[%rd27+780], %f563;
	st.global.f32 	[%rd27+1024], %f548;
	st.global.f32 	[%rd27+1280], %f564;
	st.global.f32 	[%rd27+1028], %f549;
	st.global.f32 	[%rd27+1284], %f565;
	st.global.f32 	[%rd27+1032], %f550;
	st.global.f32 	[%rd27+1288], %f566;
	st.global.f32 	[%rd27+1036], %f551;
	st.global.f32 	[%rd27+1292], %f567;
	st.global.f32 	[%rd27+1536], %f552;
	st.global.f32 	[%rd27+1792], %f568;
	st.global.f32 	[%rd27+1540], %f553;
	st.global.f32 	[%rd27+1796], %f569;
	st.global.f32 	[%rd27+1544], %f554;
	st.global.f32 	[%rd27+1800], %f570;
	st.global.f32 	[%rd27+1548], %f555;
	st.global.f32 	[%rd27+1804], %f571;
	bra.uni 	$L__BB0_37;
$L__BB0_21:
	setp.gt.u32 	%p19, %r9, 63;
	not.pred 	%p20, %p37;
	or.pred  	%p21, %p20, %p19;
	@%p21 bra 	$L__BB0_37;
	mul.hi.s32 	%r58, %r145, -1840700269;
	add.s32 	%r59, %r58, %r145;
	shr.u32 	%r60, %r59, 31;
	shr.s32 	%r61, %r59, 5;
	add.s32 	%r62, %r61, %r60;
	add.s32 	%r25, %r62, -1;
	mul.lo.s32 	%r63, %r62, 56;
	not.b32 	%r64, %r63;
	add.s32 	%r26, %r64, %r145;
	shl.b32 	%r65, %r11, 6;
	shl.b32 	%r66, %r10, 3;
	add.s32 	%r67, %r66, %r65;
	add.s32 	%r27, %r67, -233472;
	shl.b32 	%r28, %r10, 2;
	shl.b32 	%r68, %r67, 2;
	mov.u32 	%r69, _ZZ50conv2d_small_conv2d_large_fused_kernel_bfuse_idx_0E15union_shared_0_;
	add.s32 	%r29, %r69, %r68;
	mov.u32 	%r70, _ZZ50conv2d_small_conv2d_large_fused_kernel_bfuse_idx_0E15union_shared_1_;
	add.s32 	%r30, %r70, %r68;
	mov.b32 	%r150, 0;
	mov.f32 	%f772, 0f00000000;
	mov.f32 	%f773, %f772;
	mov.f32 	%f774, %f772;
	mov.f32 	%f775, %f772;
	mov.f32 	%f776, %f772;
	mov.f32 	%f777, %f772;
	mov.f32 	%f778, %f772;
	mov.f32 	%f779, %f772;
	mov.f32 	%f780, %f772;
	mov.f32 	%f781, %f772;
	mov.f32 	%f782, %f772;
	mov.f32 	%f783, %f772;
	mov.f32 	%f784, %f772;
	mov.f32 	%f785, %f772;
	mov.f32 	%f786, %f772;
	mov.f32 	%f787, %f772;
	mov.f32 	%f788, %f772;
	mov.f32 	%f789, %f772;
	mov.f32 	%f790, %f772;
	mov.f32 	%f791, %f772;
	mov.f32 	%f792, %f772;
	mov.f32 	%f793, %f772;
	mov.f32 	%f794, %f772;
	mov.f32 	%f795, %f772;
	mov.f32 	%f796, %f772;
	mov.f32 	%f797, %f772;
	mov.f32 	%f798, %f772;
	mov.f32 	%f799, %f772;
	mov.f32 	%f800, %f772;
	mov.f32 	%f801, %f772;
	mov.f32 	%f802, %f772;
	mov.f32 	%f803, %f772;
	mov.f32 	%f804, %f772;
	mov.f32 	%f805, %f772;
	mov.f32 	%f806, %f772;
	mov.f32 	%f807, %f772;
	mov.f32 	%f808, %f772;
	mov.f32 	%f809, %f772;
	mov.f32 	%f810, %f772;
	mov.f32 	%f811, %f772;
	mov.f32 	%f812, %f772;
	mov.f32 	%f813, %f772;
	mov.f32 	%f814, %f772;
	mov.f32 	%f815, %f772;
	mov.f32 	%f816, %f772;
	mov.f32 	%f817, %f772;
	mov.f32 	%f818, %f772;
	mov.f32 	%f819, %f772;
	mov.f32 	%f820, %f772;
	mov.f32 	%f821, %f772;
	mov.f32 	%f822, %f772;
	mov.f32 	%f823, %f772;
	mov.f32 	%f824, %f772;
	mov.f32 	%f825, %f772;
	mov.f32 	%f826, %f772;
	mov.f32 	%f827, %f772;
	mov.f32 	%f828, %f772;
	mov.f32 	%f829, %f772;
	mov.f32 	%f830, %f772;
	mov.f32 	%f831, %f772;
	mov.f32 	%f832, %f772;
	mov.f32 	%f833, %f772;
	mov.f32 	%f834, %f772;
	mov.f32 	%f835, %f772;
$L__BB0_23:
	mov.b32 	%r151, 0;
$L__BB0_24:
	mov.b32 	%r152, 0;
	add.s32 	%r73, %r25, %r151;
$L__BB0_25:
	setp.gt.u32 	%p22, %r73, 55;
	bar.sync 	0;
	mov.f32 	%f768, 0f00000000;
	mov.f32 	%f769, 0f00000000;
	mov.f32 	%f770, 0f00000000;
	mov.f32 	%f771, 0f00000000;
	@%p22 bra 	$L__BB0_30;
	add.s32 	%r74, %r26, %r152;
	setp.gt.u32 	%p23, %r74, 55;
	mov.f32 	%f764, 0f00000000;
	mov.f32 	%f765, %f764;
	mov.f32 	%f766, %f764;
	mov.f32 	%f767, %f764;
	@%p23 bra 	$L__BB0_28;
	ld.param.u64 	%rd28, [conv2d_small_conv2d_large_fused_kernel_bfuse_idx_0_param_3];
	shl.b32 	%r75, %r150, 9;
	add.s32 	%r76, %r27, %r75;
	mad.lo.s32 	%r77, %r151, 229376, %r76;
	add.s32 	%r78, %r152, %r145;
	shl.b32 	%r79, %r78, 12;
	add.s32 	%r80, %r77, %r79;
	cvta.to.global.u64 	%rd10, %rd28;
	mul.wide.s32 	%rd11, %r80, 4;
	add.s64 	%rd12, %rd10, %rd11;
	ld.global.nc.v4.f32 	{%f767, %f766, %f765, %f764}, [%rd12];
$L__BB0_28:
	st.shared.v4.f32 	[%r29], {%f767, %f766, %f765, %f764};
	@%p23 bra 	$L__BB0_31;
	ld.param.u64 	%rd29, [conv2d_small_conv2d_large_fused_kernel_bfuse_idx_0_param_3];
	shl.b32 	%r82, %r150, 9;
	add.s32 	%r83, %r27, %r82;
	mad.lo.s32 	%r84, %r151, 229376, %r83;
	add.s32 	%r85, %r152, %r145;
	shl.b32 	%r86, %r85, 12;
	add.s32 	%r87, %r84, %r86;
	cvta.to.global.u64 	%rd13, %rd29;
	mul.wide.s32 	%rd14, %r87, 4;
	add.s64 	%rd15, %rd13, %rd14;
	ld.global.nc.v4.f32 	{%f771, %f770, %f769, %f768}, [%rd15+16];
	bra.uni 	$L__BB0_31;
$L__BB0_30:
	mov.f32 	%f450, 0f00000000;
	st.shared.v4.f32 	[%r29], {%f450, %f450, %f450, %f450};
$L__BB0_31:
	ld.param.u64 	%rd31, [conv2d_small_conv2d_large_fused_kernel_bfuse_idx_0_param_5];
	st.shared.v4.f32 	[%r29+16], {%f771, %f770, %f769, %f768};
	shl.b32 	%r89, %r152, 12;
	shl.b32 	%r90, %r150, 9;
	add.s32 	%r91, %r27, %r90;
	mad.lo.s32 	%r92, %r151, 12288, %r91;
	add.s32 	%r93, %r92, %r89;
	add.s32 	%r94, %r93, 233472;
	cvta.to.global.u64 	%rd16, %rd31;
	mul.wide.u32 	%rd17, %r94, 4;
	add.s64 	%rd18, %rd16, %rd17;
	ld.global.nc.v4.f32 	{%f453, %f454, %f455, %f456}, [%rd18];
	st.shared.v4.f32 	[%r30], {%f453, %f454, %f455, %f456};
	ld.global.nc.v4.f32 	{%f457, %f458, %f459, %f460}, [%rd18+16];
	st.shared.v4.f32 	[%r30+16], {%f457, %f458, %f459, %f460};
	bar.sync 	0;
	mov.b32 	%r153, 0;
$L__BB0_32:
	shl.b32 	%r95, %r153, 6;
	add.s32 	%r96, %r95, %r28;
	shl.b32 	%r97, %r96, 2;
	mov.u32 	%r98, _ZZ50conv2d_small_conv2d_large_fused_kernel_bfuse_idx_0E15union_shared_0_;
	add.s32 	%r99, %r98, %r97;
	ld.shared.f32 	%f461, [%r99];
	ld.shared.f32 	%f462, [%r99+128];
	ld.shared.f32 	%f463, [%r99+4];
	ld.shared.f32 	%f464, [%r99+132];
	ld.shared.f32 	%f465, [%r99+8];
	ld.shared.f32 	%f466, [%r99+136];
	ld.shared.f32 	%f467, [%r99+12];
	ld.shared.f32 	%f468, [%r99+140];
	shl.b32 	%r100, %r11, 2;
	add.s32 	%r101, %r95, %r100;
	shl.b32 	%r102, %r101, 2;
	mov.u32 	%r103, _ZZ50conv2d_small_conv2d_large_fused_kernel_bfuse_idx_0E15union_shared_1_;
	add.s32 	%r104, %r103, %r102;
	ld.shared.f32 	%f469, [%r104];
	ld.shared.f32 	%f470, [%r104+128];
	ld.shared.f32 	%f471, [%r104+4];
	ld.shared.f32 	%f472, [%r104+132];
	ld.shared.f32 	%f473, [%r104+8];
	ld.shared.f32 	%f474, [%r104+136];
	ld.shared.f32 	%f475, [%r104+12];
	ld.shared.f32 	%f476, [%r104+140];
	fma.rn.f32 	%f835, %f461, %f469, %f835;
	fma.rn.f32 	%f803, %f461, %f470, %f803;
	fma.rn.f32 	%f819, %f462, %f469, %f819;
	fma.rn.f32 	%f787, %f462, %f470, %f787;
	fma.rn.f32 	%f834, %f463, %f469, %f834;
	fma.rn.f32 	%f802, %f463, %f470, %f802;
	fma.rn.f32 	%f818, %f464, %f469, %f818;
	fma.rn.f32 	%f786, %f464, %f470, %f786;
	fma.rn.f32 	%f833, %f465, %f469, %f833;
	fma.rn.f32 	%f801, %f465, %f470, %f801;
	fma.rn.f32 	%f817, %f466, %f469, %f817;
	fma.rn.f32 	%f785, %f466, %f470, %f785;
	fma.rn.f32 	%f832, %f467, %f469, %f832;
	fma.rn.f32 	%f800, %f467, %f470, %f800;
	fma.rn.f32 	%f816, %f468, %f469, %f816;
	fma.rn.f32 	%f784, %f468, %f470, %f784;
	fma.rn.f32 	%f831, %f461, %f471, %f831;
	fma.rn.f32 	%f799, %f461, %f472, %f799;
	fma.rn.f32 	%f815, %f462, %f471, %f815;
	fma.rn.f32 	%f783, %f462, %f472, %f783;
	fma.rn.f32 	%f830, %f463, %f471, %f830;
	fma.rn.f32 	%f798, %f463, %f472, %f798;
	fma.rn.f32 	%f814, %f464, %f471, %f814;
	fma.rn.f32 	%f782, %f464, %f472, %f782;
	fma.rn.f32 	%f829, %f465, %f471, %f829;
	fma.rn.f32 	%f797, %f465, %f472, %f797;
	fma.rn.f32 	%f813, %f466, %f471, %f813;
	fma.rn.f32 	%f781, %f466, %f472, %f781;
	fma.rn.f32 	%f828, %f467, %f471, %f828;
	fma.rn.f32 	%f796, %f467, %f472, %f796;
	fma.rn.f32 	%f812, %f468, %f471, %f812;
	fma.rn.f32 	%f780, %f468, %f472, %f780;
	fma.rn.f32 	%f827, %f461, %f473, %f827;
	fma.rn.f32 	%f795, %f461, %f474, %f795;
	fma.rn.f32 	%f811, %f462, %f473, %f811;
	fma.rn.f32 	%f779, %f462, %f474, %f779;
	fma.rn.f32 	%f826, %f463, %f473, %f826;
	fma.rn.f32 	%f794, %f463, %f474, %f794;
	fma.rn.f32 	%f810, %f464, %f473, %f810;
	fma.rn.f32 	%f778, %f464, %f474, %f778;
	fma.rn.f32 	%f825, %f465, %f473, %f825;
	fma.rn.f32 	%f793, %f465, %f474, %f793;
	fma.rn.f32 	%f809, %f466, %f473, %f809;
	fma.rn.f32 	%f777, %f466, %f474, %f777;
	fma.rn.f32 	%f824, %f467, %f473, %f824;
	fma.rn.f32 	%f792, %f467, %f474, %f792;
	fma.rn.f32 	%f808, %f468, %f473, %f808;
	fma.rn.f32 	%f776, %f468, %f474, %f776;
	fma.rn.f32 	%f823, %f461, %f475, %f823;
	fma.rn.f32 	%f791, %f461, %f476, %f791;
	fma.rn.f32 	%f807, %f462, %f475, %f807;
	fma.rn.f32 	%f775, %f462, %f476, %f775;
	fma.rn.f32 	%f822, %f463, %f475, %f822;
	fma.rn.f32 	%f790, %f463, %f476, %f790;
	fma.rn.f32 	%f806, %f464, %f475, %f806;
	fma.rn.f32 	%f774, %f464, %f476, %f774;
	fma.rn.f32 	%f821, %f465, %f475, %f821;
	fma.rn.f32 	%f789, %f465, %f476, %f789;
	fma.rn.f32 	%f805, %f466, %f475, %f805;
	fma.rn.f32 	%f773, %f466, %f476, %f773;
	fma.rn.f32 	%f820, %f467, %f475, %f820;
	fma.rn.f32 	%f788, %f467, %f476, %f788;
	fma.rn.f32 	%f804, %f468, %f475, %f804;
	fma.rn.f32 	%f772, %f468, %f476, %f772;
	add.s32 	%r153, %r153, 1;
	setp.ne.s32 	%p25, %r153, 8;
	@%p25 bra 	$L__BB0_32;
	add.s32 	%r152, %r152, 1;
	setp.ne.s32 	%p26, %r152, 3;
	@%p26 bra 	$L__BB0_25;
	add.s32 	%r151, %r151, 1;
	setp.ne.s32 	%p27, %r151, 3;
	@%p27 bra 	$L__BB0_24;
	add.s32 	%r150, %r150, 1;
	setp.ne.s32 	%p28, %r150, 8;
	@%p28 bra 	$L__BB0_23;
	ld.param.u64 	%rd30, [conv2d_small_conv2d_large_fused_kernel_bfuse_idx_0_param_4];
	shl.b32 	%r105, %r145, 12;
	shl.b32 	%r106, %r11, 8;
	or.b32  	%r107, %r28, %r105;
	add.s32 	%r108, %r107, %r106;
	cvta.to.global.u64 	%rd19, %rd30;
	mul.wide.s32 	%rd20, %r108, 4;
	add.s64 	%rd21, %rd19, %rd20;
	st.global.f32 	[%rd21], %f835;
	st.global.f32 	[%rd21+8192], %f803;
	st.global.f32 	[%rd21+128], %f819;
	st.global.f32 	[%rd21+8320], %f787;
	st.global.f32 	[%rd21+4], %f834;
	st.global.f32 	[%rd21+8196], %f802;
	st.global.f32 	[%rd21+132], %f818;
	st.global.f32 	[%rd21+8324], %f786;
	st.global.f32 	[%rd21+8], %f833;
	st.global.f32 	[%rd21+8200], %f801;
	st.global.f32 	[%rd21+136], %f817;
	st.global.f32 	[%rd21+8328], %f785;
	st.global.f32 	[%rd21+12], %f832;
	st.global.f32 	[%rd21+8204], %f800;
	st.global.f32 	[%rd21+140], %f816;
	st.global.f32 	[%rd21+8332], %f784;
	st.global.f32 	[%rd21+256], %f831;
	st.global.f32 	[%rd21+8448], %f799;
	st.global.f32 	[%rd21+384], %f815;
	st.global.f32 	[%rd21+8576], %f783;
	st.global.f32 	[%rd21+260], %f830;
	st.global.f32 	[%rd21+8452], %f798;
	st.global.f32 	[%rd21+388], %f814;
	st.global.f32 	[%rd21+8580], %f782;
	st.global.f32 	[%rd21+264], %f829;
	st.global.f32 	[%rd21+8456], %f797;
	st.global.f32 	[%rd21+392], %f813;
	st.global.f32 	[%rd21+8584], %f781;
	st.global.f32 	[%rd21+268], %f828;
	st.global.f32 	[%rd21+8460], %f796;
	st.global.f32 	[%rd21+396], %f812;
	st.global.f32 	[%rd21+8588], %f780;
	st.global.f32 	[%rd21+512], %f827;
	st.global.f32 	[%rd21+8704], %f795;
	st.global.f32 	[%rd21+640], %f811;
	st.global.f32 	[%rd21+8832], %f779;
	st.global.f32 	[%rd21+516], %f826;
	st.global.f32 	[%rd21+8708], %f794;
	st.global.f32 	[%rd21+644], %f810;
	st.global.f32 	[%rd21+8836], %f778;
	st.global.f32 	[%rd21+520], %f825;
	st.global.f32 	[%rd21+8712], %f793;
	st.global.f32 	[%rd21+648], %f809;
	st.global.f32 	[%rd21+8840], %f777;
	st.global.f32 	[%rd21+524], %f824;
	st.global.f32 	[%rd21+8716], %f792;
	st.global.f32 	[%rd21+652], %f808;
	st.global.f32 	[%rd21+8844], %f776;
	st.global.f32 	[%rd21+768], %f823;
	st.global.f32 	[%rd21+8960], %f791;
	st.global.f32 	[%rd21+896], %f807;
	st.global.f32 	[%rd21+9088], %f775;
	st.global.f32 	[%rd21+772], %f822;
	st.global.f32 	[%rd21+8964], %f790;
	st.global.f32 	[%rd21+900], %f806;
	st.global.f32 	[%rd21+9092], %f774;
	st.global.f32 	[%rd21+776], %f821;
	st.global.f32 	[%rd21+8968], %f789;
	st.global.f32 	[%rd21+904], %f805;
	st.global.f32 	[%rd21+9096], %f773;
	st.global.f32 	[%rd21+780], %f820;
	st.global.f32 	[%rd21+8972], %f788;
	st.global.f32 	[%rd21+908], %f804;
	st.global.f32 	[%rd21+9100], %f772;
$L__BB0_37:
	ret;

}


// ===== COMPILED SASS (sm_100) =====

	.target	sm_100

	.elftype	@"ET_EXEC"


//--------------------- .note.nv.tkinfo           --------------------------
	.section	.note.nv.tkinfo,"",@"SHT_NOTE"
	.sectionflags	@"SHF_NOTE_NV_TKINFO"
	.tkinfo
        /*0018*/ 	.word	0x00000002
        /*0030*/ 	.string	""
        /*0030*/ 	.string	"ptxas"
        /*0030*/ 	.string	"Cuda compilation tools, release 13.0, V13.0.88"
        /*0030*/ 	.string	"Build cuda_13.0.r13.0/compiler.36424714_0"
        /*0030*/ 	.string	"-arch sm_100 -m 64 "



//--------------------- .note.nv.cuinfo           --------------------------
	.section	.note.nv.cuinfo,"",@"SHT_NOTE"
	.sectionflags	@"SHF_NOTE_NV_CUINFO"
        /*0018*/ 	.short	0x0002
        /*001a*/ 	.short	0x0064
        /*001c*/ 	.short	0x0082
	.zero		2


//--------------------- .nv.info                  --------------------------
	.section	.nv.info,"",@"SHT_CUDA_INFO"
	.align	4


	//----- nvinfo : EIATTR_REGCOUNT
	.align		4
        /*0000*/ 	.byte	0x04, 0x2f
        /*0002*/ 	.short	(.L_1 - .L_0)
	.align		4
.L_0:
        /*0004*/ 	.word	index@(conv2d_small_conv2d_large_fused_kernel_bfuse_idx_0)
        /*0008*/ 	.word	0x0000005e


	//----- nvinfo : EIATTR_FRAME_SIZE
	.align		4
.L_1:
        /*000c*/ 	.byte	0x04, 0x11
        /*000e*/ 	.short	(.L_3 - .L_2)
	.align		4
.L_2:
        /*0010*/ 	.word	index@(conv2d_small_conv2d_large_fused_kernel_bfuse_idx_0)
        /*0014*/ 	.word	0x00000000


	//----- nvinfo : EIATTR_MIN_STACK_SIZE
	.align		4
.L_3:
        /*0018*/ 	.byte	0x04, 0x12
        /*001a*/ 	.short	(.L_5 - .L_4)
	.align		4
.L_4:
        /*001c*/ 	.word	index@(conv2d_small_conv2d_large_fused_kernel_bfuse_idx_0)
        /*0020*/ 	.word	0x00000000
.L_5:


//--------------------- .nv.compat                --------------------------
	.section	.nv.compat,"",@"SHT_CUDA_COMPAT_INFO"
	.align	4
        /*0000*/ 	.byte	0x02, 0x09, 0x00, 0x00, 0x02, 0x02, 0x01, 0x00, 0x02, 0x05, 0x05, 0x00, 0x03, 0x07, 0x01, 0x01
        /*0010*/ 	.byte	0x02, 0x03, 0x00, 0x00, 0x02, 0x06, 0x01, 0x00, 0x04, 0x0b, 0x08, 0x00, 0x09, 0x00, 0x00, 0x00
        /*0020*/ 	.byte	0x00, 0x00, 0x00, 0x00


//--------------------- .nv.info.conv2d_small_conv2d_large_fused_kernel_bfuse_idx_0 --------------------------
	.section	.nv.info.conv2d_small_conv2d_large_fused_kernel_bfuse_idx_0,"",@"SHT_CUDA_INFO"
	.sectionflags	@""
	.align	4


	//----- nvinfo : EIATTR_CUDA_API_VERSION
	.align		4
        /*0000*/ 	.byte	0x04, 0x37
        /*0002*/ 	.short	(.L_7 - .L_6)
.L_6:
        /*0004*/ 	.word	0x00000082


	//----- nvinfo : EIATTR_KPARAM_INFO
	.align		4
.L_7:
        /*0008*/ 	.byte	0x04, 0x17
        /*000a*/ 	.short	(.L_9 - .L_8)
.L_8:
        /*000c*/ 	.word	0x00000000
        /*0010*/ 	.short	0x0005
        /*0012*/ 	.short	0x0028
        /*0014*/ 	.byte	0x00, 0xf5, 0x21, 0x00


	//----- nvinfo : EIATTR_KPARAM_INFO
	.align		4
.L_9:
        /*0018*/ 	.byte	0x04, 0x17
        /*001a*/ 	.short	(.L_11 - .L_10)
.L_10:
        /*001c*/ 	.word	0x00000000
        /*0020*/ 	.short	0x0004
        /*0022*/ 	.short	0x0020
        /*0024*/ 	.byte	0x00, 0xf5, 0x21, 0x00


	//----- nvinfo : EIATTR_KPARAM_INFO
	.align		4
.L_11:
        /*0028*/ 	.byte	0x04, 0x17
        /*002a*/ 	.short	(.L_13 - .L_12)
.L_12:
        /*002c*/ 	.word	0x00000000
        /*0030*/ 	.short	0x0003
        /*0032*/ 	.short	0x0018
        /*0034*/ 	.byte	0x00, 0xf5, 0x21, 0x00


	//----- nvinfo : EIATTR_KPARAM_INFO
	.align		4
.L_13:
        /*0038*/ 	.byte	0x04, 0x17
        /*003a*/ 	.short	(.L_15 - .L_14)
.L_14:
        /*003c*/ 	.word	0x00000000
        /*0040*/ 	.short	0x0002
        /*0042*/ 	.short	0x0010
        /*0044*/ 	.byte	0x00, 0xf5, 0x21, 0x00


	//----- nvinfo : EIATTR_KPARAM_INFO
	.align		4
.L_15:
        /*0048*/ 	.byte	0x04, 0x17
        /*004a*/ 	.short	(.L_17 - .L_16)
.L_16:
        /*004c*/ 	.word	0x00000000
        /*0050*/ 	.short	0x0001
        /*0052*/ 	.short	0x0008
        /*0054*/ 	.byte	0x00, 0xf5, 0x21, 0x00


	//----- nvinfo : EIATTR_KPARAM_INFO
	.align		4
.L_17:
        /*0058*/ 	.byte	0x04, 0x17
        /*005a*/ 	.short	(.L_19 - .L_18)
.L_18:
        /*005c*/ 	.word	0x00000000
        /*0060*/ 	.short	0x0000
        /*0062*/ 	.short	0x0000
        /*0064*/ 	.byte	0x00, 0xf5, 0x21, 0x00


	//----- nvinfo : EIATTR_SPARSE_MMA_MASK
	.align		4
.L_19:
        /*0068*/ 	.byte	0x03, 0x50
        /*006a*/ 	.short	0x0000


	//----- nvinfo : EIATTR_MAXREG_COUNT
	.align		4
        /*006c*/ 	.byte	0x03, 0x1b
        /*006e*/ 	.short	0x00ff


	//----- nvinfo : EIATTR_NUM_BARRIERS
	.align		4
        /*0070*/ 	.byte	0x02, 0x4c
        /*0072*/ 	.byte	0x01
	.zero		1


	//----- nvinfo : EIATTR_MERCURY_ISA_VERSION
	.align		4
        /*0074*/ 	.byte	0x03, 0x5f
        /*0076*/ 	.short	0x0101


	//----- nvinfo : EIATTR_VRC_CTA_INIT_COUNT
	.align		4
        /*0078*/ 	.byte	0x02, 0x4a
	.zero		1
	.zero		1


	//----- nvinfo : EIATTR_EXIT_INSTR_OFFSETS
	.align		4
        /*007c*/ 	.byte	0x04, 0x1c
        /*007e*/ 	.short	(.L_21 - .L_20)


	//   ....[0]....
.L_20:
        /*0080*/ 	.word	0x000016e0


	//   ....[1]....
        /*0084*/ 	.word	0x00001700


	//   ....[2]....
        /*0088*/ 	.word	0x00002720


	//----- nvinfo : EIATTR_MAX_THREADS
	.align		4
.L_21:
        /*008c*/ 	.byte	0x04, 0x05
        /*008e*/ 	.short	(.L_23 - .L_22)
.L_22:
        /*0090*/ 	.word	0x00000100
        /*0094*/ 	.word	0x00000001
        /*0098*/ 	.word	0x00000001


	//----- nvinfo : EIATTR_CRS_STACK_SIZE
	.align		4
.L_23:
        /*009c*/ 	.byte	0x04, 0x1e
        /*009e*/ 	.short	(.L_25 - .L_24)
.L_24:
        /*00a0*/ 	.word	0x00000000


	//----- nvinfo : EIATTR_CBANK_PARAM_SIZE
	.align		4
.L_25:
        /*00a4*/ 	.byte	0x03, 0x19
        /*00a6*/ 	.short	0x0030


	//----- nvinfo : EIATTR_PARAM_CBANK
	.align		4
        /*00a8*/ 	.byte	0x04, 0x0a
        /*00aa*/ 	.short	(.L_27 - .L_26)
	.align		4
.L_26:
        /*00ac*/ 	.word	index@(.nv.constant0.conv2d_small_conv2d_large_fused_kernel_bfuse_idx_0)
        /*00b0*/ 	.short	0x0380
        /*00b2*/ 	.short	0x0030


	//----- nvinfo : EIATTR_SW_WAR
	.align		4
.L_27:
        /*00b4*/ 	.byte	0x04, 0x36
        /*00b6*/ 	.short	(.L_29 - .L_28)
.L_28:
        /*00b8*/ 	.word	0x00000008
.L_29:


//--------------------- .nv.callgraph             --------------------------
	.section	.nv.callgraph,"",@"SHT_CUDA_CALLGRAPH"
	.align	4
	.sectionentsize	8
	.align		4
        /*0000*/ 	.word	0x00000000
	.align		4
        /*0004*/ 	.word	0xffffffff
	.align		4
        /*0008*/ 	.word	0x00000000
	.align		4
        /*000c*/ 	.word	0xfffffffe
	.align		4
        /*0010*/ 	.word	0x00000000
	.align		4
        /*0014*/ 	.word	0xfffffffd
	.align		4
        /*0018*/ 	.word	0x00000000
	.align		4
        /*001c*/ 	.word	0xfffffffc


//--------------------- .text.conv2d_small_conv2d_large_fused_kernel_bfuse_idx_0 --------------------------
	.section	.text.conv2d_small_conv2d_large_fused_kernel_bfuse_idx_0,"ax",@progbits
	.align	128
        .global         conv2d_small_conv2d_large_fused_kernel_bfuse_idx_0
        .type           conv2d_small_conv2d_large_fused_kernel_bfuse_idx_0,@function
        .size           conv2d_small_conv2d_large_fused_kernel_bfuse_idx_0,(.L_x_17 - conv2d_small_conv2d_large_fused_kernel_bfuse_idx_0)
        .other          conv2d_small_conv2d_large_fused_kernel_bfuse_idx_0,@"STO_CUDA_ENTRY STV_DEFAULT"
conv2d_small_conv2d_large_fused_kernel_bfuse_idx_0:
.text.conv2d_small_conv2d_large_fused_kernel_bfuse_idx_0:
[----:B------:R-:W-:Y:S01]  /*0000*/  LDC R1, c[0x0][0x37c] ;  /* 0x0000df00ff017b82 */ /* 0x000fe20000000800 */
[----:B------:R-:W0:Y:S02]  /*0010*/  S2R R5, SR_CTAID.X ;  /* 0x0000000000057919 */ /* 0x000e240000002500 */
[----:B0-----:R-:W-:-:S13]  /*0020*/  ISETP.GT.U32.AND P0, PT, R5, 0x1847, PT ;  /* 0x000018470500780c */ /* 0x001fda0003f04070 */
[----:B------:R-:W-:Y:S05]  /*0030*/  @P0 BRA `(.L_x_0) ;  /* 0x0000000000a80947 */ /* 0x000fea0003800000 */
[----:B------:R-:W-:-:S04]  /*0040*/  LOP3.LUT R2, R5, 0xffff, RZ, 0xc0, !PT ;  /* 0x0000ffff05027812 */ /* 0x000fc800078ec0ff */
[----:B------:R-:W-:-:S04]  /*0050*/  SHF.R.U32.HI R0, RZ, 0x2, R2 ;  /* 0x00000002ff007819 */ /* 0x000fc80000011602 */
[----:B------:R-:W-:-:S05]  /*0060*/  LOP3.LUT R0, R0, 0xffff, RZ, 0xc0, !PT ;  /* 0x0000ffff00007812 */ /* 0x000fca00078ec0ff */
[----:B------:R-:W-:-:S05]  /*0070*/  IMAD R0, R0, 0x6187, RZ ;  /* 0x0000618700007824 */ /* 0x000fca00078e02ff */
[----:B------:R-:W-:-:S04]  /*0080*/  SHF.R.U32.HI R0, RZ, 0x13, R0 ;  /* 0x00000013ff007819 */ /* 0x000fc80000011600 */
[----:B------:R-:W-:-:S04]  /*0090*/  LOP3.LUT R3, R0, 0x1, RZ, 0xc0, !PT ;  /* 0x0000000100037812 */ /* 0x000fc800078ec0ff */
[----:B------:R-:W-:-:S13]  /*00a0*/  ISETP.NE.U32.AND P0, PT, R3, 0x1, PT ;  /* 0x000000010300780c */ /* 0x000fda0003f05070 */
[----:B------:R-:W-:Y:S05]  /*00b0*/  @!P0 BRA `(.L_x_1) ;  /* 0x0000000000448947 */ /* 0x000fea0003800000 */
[----:B------:R-:W-:Y:S02]  /*00c0*/  PRMT R3, R0, 0x9910, RZ ;  /* 0x0000991000037816 */ /* 0x000fe400000000ff */
[----:B------:R-:W-:Y:S02]  /*00d0*/  SHF.R.U32.HI R0, RZ, 0x3, R2 ;  /* 0x00000003ff007819 */ /* 0x000fe40000011602 */
[----:B------:R-:W-:Y:S01]  /*00e0*/  PLOP3.LUT P0, PT, PT, PT, PT, 0x80, 0x8 ;  /* 0x000000000008781c */ /* 0x000fe20003f0f070 */
[----:B------:R-:W-:Y:S01]  /*00f0*/  IMAD R2, R3, 0x54, RZ ;  /* 0x0000005403027824 */ /* 0x000fe200078e02ff */
[----:B------:R-:W-:Y:S02]  /*0100*/  LOP3.LUT R0, R0, 0xffff, RZ, 0xc0, !PT ;  /* 0x0000ffff00007812 */ /* 0x000fe400078ec0ff */
[----:B------:R-:W-:Y:S02]  /*0110*/  PLOP3.LUT P1, PT, PT, PT, PT, 0x8, 0x80 ;  /* 0x000000000080781c */ /* 0x000fe40003f2e170 */
[----:B------:R-:W-:Y:S01]  /*0120*/  IADD3 R2, PT, PT, RZ, -R2, RZ ;  /* 0x80000002ff027210 */ /* 0x000fe20007ffe0ff */
[----:B------:R-:W-:-:S03]  /*0130*/  IMAD R0, R0, 0xc31, RZ ;  /* 0x00000c3100007824 */ /* 0x000fc600078e02ff */
[----:B------:R-:W-:Y:S02]  /*0140*/  PRMT R2, R2, 0x7710, RZ ;  /* 0x0000771002027816 */ /* 0x000fe400000000ff */
[----:B------:R-:W-:Y:S02]  /*0150*/  SHF.R.U32.HI R0, RZ, 0x10, R0 ;  /* 0x00000010ff007819 */ /* 0x000fe40000011600 */
[----:B------:R-:W-:Y:S02]  /*0160*/  IADD3 R2, PT, PT, R2, R5, RZ ;  /* 0x0000000502027210 */ /* 0x000fe40007ffe0ff */
[----:B------:R-:W-:Y:S02]  /*0170*/  PRMT R3, R0, 0x9910, RZ ;  /* 0x0000991000037816 */ /* 0x000fe400000000ff */
[----:B------:R-:W-:Y:S01]  /*0180*/  PRMT R0, R2, 0x9910, RZ ;  /* 0x0000991002007816 */ /* 0x000fe200000000ff */
[----:B------:R-:W-:-:S04]  /*0190*/  HFMA2 R2, -RZ, RZ, 0, 4.76837158203125e-07 ;  /* 0x00000008ff027431 */ /* 0x000fc800000001ff */
[----:B------:R-:W-:-:S05]  /*01a0*/  IMAD R0, R3, 0x54, R0 ;  /* 0x0000005403007824 */ /* 0x000fca00078e0200 */
[----:B------:R-:W-:Y:S01]  /*01b0*/  LOP3.LUT R3, R0, 0xffff, RZ, 0xc0, !PT ;  /* 0x0000ffff00037812 */ /* 0x000fe200078ec0ff */
[----:B------:R-:W-:Y:S06]  /*01c0*/  BRA `(.L_x_2) ;  /* 0x0000000000e47947 */ /* 0x000fec0003800000 */
.L_x_1:
        /* <DEDUP_REMOVED lines=11> */
[----:B------:R-:W-:Y:S01]  /*0280*/  PRMT R3, R2, 0x9910, RZ ;  /* 0x0000991002037816 */ /* 0x000fe200000000ff */
[----:B------:R-:W-:Y:S01]  /*0290*/  HFMA2 R2, -RZ, RZ, 0, 9.5367431640625e-07 ;  /* 0x00000010ff027431 */ /* 0x000fe200000001ff */
[----:B------:R-:W-:-:S05]  /*02a0*/  PRMT R0, R0, 0x9910, RZ ;  /* 0x0000991000007816 */ /* 0x000fca00000000ff */
[----:B------:R-:W-:-:S05]  /*02b0*/  IMAD R3, R3, 0x54, R0 ;  /* 0x0000005403037824 */ /* 0x000fca00078e0200 */
[----:B------:R-:W-:Y:S01]  /*02c0*/  LOP3.LUT R3, R3, 0xffff, RZ, 0xc0, !PT ;  /* 0x0000ffff03037812 */ /* 0x000fe200078ec0ff */
[----:B------:R-:W-:Y:S06]  /*02d0*/  BRA `(.L_x_2) ;  /* 0x0000000000a07947 */ /* 0x000fec0003800000 */
.L_x_0:
[----:B------:R-:W-:-:S04]  /*02e0*/  IADD3 R0, PT, PT, R5, -0x1848, RZ ;  /* 0xffffe7b805007810 */ /* 0x000fc80007ffe0ff */
[----:B------:R-:W-:-:S13]  /*02f0*/  ISETP.GT.U32.AND P0, PT, R0, 0xfb, PT ;  /* 0x000000fb0000780c */ /* 0x000fda0003f04070 */
[----:B------:R-:W-:Y:S05]  /*0300*/  @P0 BRA `(.L_x_3) ;  /* 0x0000000000780947 */ /* 0x000fea0003800000 */
[C---:B------:R-:W-:Y:S02]  /*0310*/  IADD3 R0, PT, PT, R5.reuse, -0x48, RZ ;  /* 0xffffffb805007810 */ /* 0x040fe40007ffe0ff */
[----:B------:R-:W-:Y:S02]  /*0320*/  LOP3.LUT R3, R5, 0xffff, RZ, 0xc0, !PT ;  /* 0x0000ffff05037812 */ /* 0x000fe400078ec0ff */
[----:B------:R-:W-:Y:S02]  /*0330*/  LOP3.LUT R2, R0, 0xfc, RZ, 0xc0, !PT ;  /* 0x000000fc00027812 */ /* 0x000fe400078ec0ff */
[----:B------:R-:W-:Y:S02]  /*0340*/  SHF.R.U32.HI R3, RZ, 0x2, R3 ;  /* 0x00000002ff037819 */ /* 0x000fe40000011603 */
[----:B------:R-:W-:Y:S02]  /*0350*/  SHF.R.U32.HI R2, RZ, 0x2, R2 ;  /* 0x00000002ff027819 */ /* 0x000fe40000011602 */
[----:B------:R-:W-:-:S02]  /*0360*/  LOP3.LUT R3, R3, 0xffff, RZ, 0xc0, !PT ;  /* 0x0000ffff03037812 */ /* 0x000fc400078ec0ff */
[----:B------:R-:W-:Y:S02]  /*0370*/  PRMT R2, R2, 0x9910, RZ ;  /* 0x0000991002027816 */ /* 0x000fe400000000ff */
[----:B------:R-:W-:Y:S01]  /*0380*/  PLOP3.LUT P0, PT, PT, PT, PT, 0x8, 0x80 ;  /* 0x000000000080781c */ /* 0x000fe20003f0e170 */
[----:B------:R-:W-:Y:S01]  /*0390*/  IMAD R3, R3, 0x6187, RZ ;  /* 0x0000618703037824 */ /* 0x000fe200078e02ff */
[----:B------:R-:W-:Y:S01]  /*03a0*/  PLOP3.LUT P1, PT, PT, PT, PT, 0x80, 0x8 ;  /* 0x000000000008781c */ /* 0x000fe20003f2f070 */
[----:B------:R-:W-:-:S03]  /*03b0*/  IMAD R2, R2, 0x31, RZ ;  /* 0x0000003102027824 */ /* 0x000fc600078e02ff */
[----:B------:R-:W-:Y:S02]  /*03c0*/  SHF.R.U32.HI R3, RZ, 0x13, R3 ;  /* 0x00000013ff037819 */ /* 0x000fe40000011603 */
[----:B------:R-:W-:Y:S02]  /*03d0*/  LOP3.LUT R2, R2, 0xffff, RZ, 0xc0, !PT ;  /* 0x0000ffff02027812 */ /* 0x000fe400078ec0ff */
[----:B------:R-:W-:Y:S02]  /*03e0*/  PRMT R3, R3, 0x9910, RZ ;  /* 0x0000991003037816 */ /* 0x000fe400000000ff */
[----:B------:R-:W-:-:S03]  /*03f0*/  SHF.R.U32.HI R2, RZ, 0xa, R2 ;  /* 0x0000000aff027819 */ /* 0x000fc60000011602 */
[----:B------:R-:W-:Y:S01]  /*0400*/  IMAD R3, R3, 0x54, RZ ;  /* 0x0000005403037824 */ /* 0x000fe200078e02ff */
[----:B------:R-:W-:-:S04]  /*0410*/  PRMT R2, R2, 0x9910, RZ ;  /* 0x0000991002027816 */ /* 0x000fc800000000ff */
[----:B------:R-:W-:Y:S01]  /*0420*/  IADD3 R4, PT, PT, RZ, -R3, RZ ;  /* 0x80000003ff047210 */ /* 0x000fe20007ffe0ff */
[----:B------:R-:W-:-:S05]  /*0430*/  IMAD R2, R2, 0x54, RZ ;  /* 0x0000005402027824 */ /* 0x000fca00078e02ff */
[----:B------:R-:W-:Y:S02]  /*0440*/  IADD3 R3, PT, PT, RZ, -R2, RZ ;  /* 0x80000002ff037210 */ /* 0x000fe40007ffe0ff */
[----:B------:R-:W-:Y:S02]  /*0450*/  PRMT R2, R4, 0x7710, RZ ;  /* 0x0000771004027816 */ /* 0x000fe400000000ff */
[----:B------:R-:W-:Y:S02]  /*0460*/  PRMT R3, R3, 0x7710, RZ ;  /* 0x0000771003037816 */ /* 0x000fe400000000ff */
[----:B------:R-:W-:Y:S02]  /*0470*/  IADD3 R2, PT, PT, R2, R5, RZ ;  /* 0x0000000502027210 */ /* 0x000fe40007ffe0ff */
[----:B------:R-:W-:Y:S02]  /*0480*/  IADD3 R0, PT, PT, R0, R3, RZ ;  /* 0x0000000300007210 */ /* 0x000fe40007ffe0ff */
[----:B------:R-:W-:Y:S01]  /*0490*/  LOP3.LUT R3, R2, 0xffff, RZ, 0xc0, !PT ;  /* 0x0000ffff02037812 */ /* 0x000fe200078ec0ff */
[----:B------:R-:W-:Y:S01]  /*04a0*/  HFMA2 R2, -RZ, RZ, 0, 9.5367431640625e-07 ;  /* 0x00000010ff027431 */ /* 0x000fe200000001ff */
[----:B------:R-:W-:-:S04]  /*04b0*/  LOP3.LUT R0, R0, 0xff, RZ, 0xc0, !PT ;  /* 0x000000ff00007812 */ /* 0x000fc800078ec0ff */
[----:B------:R-:W-:-:S04]  /*04c0*/  IADD3 R3, PT, PT, -R0, R5, R3 ;  /* 0x0000000500037210 */ /* 0x000fc80007ffe103 */
[----:B------:R-:W-:Y:S01]  /*04d0*/  IADD3 R3, PT, PT, R3, -0xc24, RZ ;  /* 0xfffff3dc03037810 */ /* 0x000fe20007ffe0ff */
[----:B------:R-:W-:Y:S06]  /*04e0*/  BRA `(.L_x_2) ;  /* 0x00000000001c7947 */ /* 0x000fec0003800000 */
.L_x_3:
[----:B------:R-:W-:-:S04]  /*04f0*/  IADD3 R0, PT, PT, R5, -0x1944, RZ ;  /* 0xffffe6bc05007810 */ /* 0x000fc80007ffe0ff */
[----:B------:R-:W-:-:S04]  /*0500*/  ISETP.GT.U32.AND P1, PT, R0, 0x1b, PT ;  /* 0x0000001b0000780c */ /* 0x000fc80003f24070 */
[----:B------:R-:W-:-:S09]  /*0510*/  PLOP3.LUT P0, PT, P1, PT, PT, 0x8, 0x80 ;  /* 0x000000000080781c */ /* 0x000fd20000f0e170 */
[C---:B------:R-:W-:Y:S02]  /*0520*/  @!P1 IADD3 R3, PT, PT, R5.reuse, -0xd20, RZ ;  /* 0xfffff2e005039810 */ /* 0x040fe40007ffe0ff */
[----:B------:R-:W-:Y:S02]  /*0530*/  @!P1 MOV R2, 0x8 ;  /* 0x0000000800029802 */ /* 0x000fe40000000f00 */
[----:B------:R-:W-:Y:S02]  /*0540*/  @P1 IADD3 R3, PT, PT, R5, -0xc40, RZ ;  /* 0xfffff3c005031810 */ /* 0x000fe40007ffe0ff */
[----:B------:R-:W-:-:S07]  /*0550*/  @P1 MOV R2, 0x10 ;  /* 0x0000001000021802 */ /* 0x000fce0000000f00 */
.L_x_2:
[----:B------:R-:W0:Y:S01]  /*0560*/  S2R R4, SR_TID.X ;  /* 0x0000000000047919 */ /* 0x000e220000002100 */
[C---:B------:R-:W-:Y:S01]  /*0570*/  IADD3 R5, PT, PT, R2.reuse, -0x1, RZ ;  /* 0xffffffff02057810 */ /* 0x040fe20007ffe0ff */
[----:B------:R-:W1:Y:S03]  /*0580*/  LDCU.64 UR8, c[0x0][0x358] ;  /* 0x00006b00ff0877ac */ /* 0x000e660008000a00 */
[----:B------:R-:W-:-:S06]  /*0590*/  LOP3.LUT R2, R2, R5, RZ, 0xc, !PT ;  /* 0x0000000502027212 */ /* 0x000fcc00078e0cff */
[----:B------:R-:W0:Y:S02]  /*05a0*/  POPC R2, R2 ;  /* 0x0000000200027309 */ /* 0x000e240000000000 */
[----:B0-----:R-:W-:Y:S02]  /*05b0*/  SHF.R.U32.HI R0, RZ, R2, R4 ;  /* 0x00000002ff007219 */ /* 0x001fe40000011604 */
[----:B------:R-:W-:Y:S02]  /*05c0*/  LOP3.LUT R9, R5, R4, RZ, 0xc0, !PT ;  /* 0x0000000405097212 */ /* 0x000fe400078ec0ff */
[----:B------:R-:W-:Y:S01]  /*05d0*/  LOP3.LUT R0, R0, R5, RZ, 0xc0, !PT ;  /* 0x0000000500007212 */ /* 0x000fe200078ec0ff */
[----:B-1----:R-:W-:Y:S06]  /*05e0*/  @!P1 BRA `(.L_x_4) ;  /* 0x0000001000409947 */ /* 0x002fec0003800000 */
[----:B------:R-:W-:Y:S01]  /*05f0*/  LOP3.LUT R2, R3, 0xffff, RZ, 0xc0, !PT ;  /* 0x0000ffff03027812 */ /* 0x000fe200078ec0ff */
[----:B------:R-:W0:Y:S01]  /*0600*/  S2UR UR6, SR_CgaCtaId ;  /* 0x00000000000679c3 */ /* 0x000e220000008800 */
[----:B------:R-:W-:Y:S01]  /*0610*/  UMOV UR4, 0x400 ;  /* 0x0000040000047882 */ /* 0x000fe20000000000 */
[----:B------:R-:W-:Y:S01]  /*0620*/  SHF.L.U32 R25, R9, 0x2, RZ ;  /* 0x0000000209197819 */ /* 0x000fe200000006ff */
[----:B------:R-:W-:Y:S01]  /*0630*/  UIADD3 UR5, UPT, UPT, UR4, 0x2000, URZ ;  /* 0x0000200004057890 */ /* 0x000fe2000fffe0ff */
[----:B------:R-:W-:Y:S02]  /*0640*/  IMAD R2, R2, 0x469f, RZ ;  /* 0x0000469f02027824 */ /* 0x000fe400078e02ff */
[----:B------:R-:W-:Y:S01]  /*0650*/  HFMA2 R65, -RZ, RZ, 0, 0 ;  /* 0x00000000ff417431 */ /* 0x000fe200000001ff */
[----:B------:R-:W-:Y:S01]  /*0660*/  LEA R31, R0, R25, 0x6 ;  /* 0x00000019001f7211 */ /* 0x000fe200078e30ff */
[----:B------:R-:W-:Y:S01]  /*0670*/  HFMA2 R73, -RZ, RZ, 0, 0 ;  /* 0x00000000ff497431 */ /* 0x000fe200000001ff */
[----:B------:R-:W-:-:S02]  /*0680*/  CS2R R58, SRZ ;  /* 0x00000000003a7805 */ /* 0x000fc4000001ff00 */
[----:B------:R-:W-:Y:S01]  /*0690*/  SHF.R.U32.HI R4, RZ, 0x14, R2 ;  /* 0x00000014ff047819 */ /* 0x000fe20000011602 */
[----:B------:R-:W-:Y:S01]  /*06a0*/  HFMA2 R2, -RZ, RZ, 0, 0 ;  /* 0x00000000ff027431 */ /* 0x000fe200000001ff */
[----:B------:R-:W-:Y:S01]  /*06b0*/  MOV R69, RZ ;  /* 0x000000ff00457202 */ /* 0x000fe20000000f00 */
[----:B------:R-:W-:Y:S01]  /*06c0*/  HFMA2 R71, -RZ, RZ, 0, 0 ;  /* 0x00000000ff477431 */ /* 0x000fe200000001ff */
[----:B------:R-:W-:Y:S01]  /*06d0*/  PRMT R6, R4, 0x9910, RZ ;  /* 0x0000991004067816 */ /* 0x000fe200000000ff */
[----:B------:R-:W-:Y:S01]  /*06e0*/  HFMA2 R47, -RZ, RZ, 0, 0 ;  /* 0x00000000ff2f7431 */ /* 0x000fe200000001ff */
[----:B------:R-:W-:Y:S02]  /*06f0*/  CS2R R60, SRZ ;  /* 0x00000000003c7805 */ /* 0x000fe4000001ff00 */
[----:B------:R-:W-:Y:S02]  /*0700*/  CS2R R56, SRZ ;  /* 0x0000000000387805 */ /* 0x000fe4000001ff00 */
[----:B------:R-:W-:-:S02]  /*0710*/  MOV R63, RZ ;  /* 0x000000ff003f7202 */ /* 0x000fc40000000f00 */
[----:B------:R-:W-:Y:S02]  /*0720*/  CS2R R50, SRZ ;  /* 0x0000000000327805 */ /* 0x000fe4000001ff00 */
[----:B------:R-:W-:Y:S01]  /*0730*/  MOV R67, RZ ;  /* 0x000000ff00437202 */ /* 0x000fe20000000f00 */
[----:B------:R-:W-:Y:S01]  /*0740*/  IMAD.HI R2, R3, -0x72c234f7, R2 ;  /* 0x8d3dcb0903027827 */ /* 0x000fe200078e0202 */
[----:B------:R-:W-:Y:S02]  /*0750*/  CS2R R54, SRZ ;  /* 0x0000000000367805 */ /* 0x000fe4000001ff00 */
[----:B------:R-:W-:Y:S02]  /*0760*/  CS2R R52, SRZ ;  /* 0x0000000000347805 */ /* 0x000fe4000001ff00 */
[----:B------:R-:W-:Y:S01]  /*0770*/  CS2R R48, SRZ ;  /* 0x0000000000307805 */ /* 0x000fe2000001ff00 */
[----:B0-----:R-:W-:Y:S01]  /*0780*/  ULEA UR5, UR6, UR5, 0x18 ;  /* 0x0000000506057291 */ /* 0x001fe2000f8ec0ff */
[----:B------:R-:W-:Y:S01]  /*0790*/  SHF.R.U32.HI R5, RZ, 0x1f, R2 ;  /* 0x0000001fff057819 */ /* 0x000fe20000011602 */
[----:B------:R-:W-:Y:S01]  /*07a0*/  ULEA UR4, UR6, UR4, 0x18 ;  /* 0x0000000406047291 */ /* 0x000fe2000f8ec0ff */
[----:B------:R-:W-:-:S02]  /*07b0*/  CS2R R44, SRZ ;  /* 0x00000000002c7805 */ /* 0x000fc4000001ff00 */
[----:B------:R-:W-:Y:S02]  /*07c0*/  CS2R R42, SRZ ;  /* 0x00000000002a7805 */ /* 0x000fe4000001ff00 */
[----:B------:R-:W-:Y:S01]  /*07d0*/  LEA.HI.SX32 R5, R2, R5, 0x1b ;  /* 0x0000000502057211 */ /* 0x000fe200078fdaff */
[----:B------:R-:W-:Y:S01]  /*07e0*/  IMAD R2, R6, 0x3a, RZ ;  /* 0x0000003a06027824 */ /* 0x000fe200078e02ff */
[----:B------:R-:W-:Y:S02]  /*07f0*/  LEA R33, R0, UR5, 0x4 ;  /* 0x0000000500217c11 */ /* 0x000fe4000f8e20ff */
[----:B------:R-:W-:Y:S02]  /*0800*/  CS2R R38, SRZ ;  /* 0x0000000000267805 */ /* 0x000fe4000001ff00 */
[----:B------:R-:W-:Y:S01]  /*0810*/  CS2R R40, SRZ ;  /* 0x0000000000287805 */ /* 0x000fe2000001ff00 */
[----:B------:R-:W-:Y:S01]  /*0820*/  IMAD R5, R5, 0x3a, RZ ;  /* 0x0000003a05057824 */ /* 0x000fe200078e02ff */
[----:B------:R-:W-:-:S02]  /*0830*/  IADD3 R6, PT, PT, RZ, -R2, RZ ;  /* 0x80000002ff067210 */ /* 0x000fc40007ffe0ff */
[----:B------:R-:W-:Y:S02]  /*0840*/  CS2R R36, SRZ ;  /* 0x0000000000247805 */ /* 0x000fe4000001ff00 */
[----:B------:R-:W-:Y:S02]  /*0850*/  MOV R34, RZ ;  /* 0x000000ff00227202 */ /* 0x000fe40000000f00 */
[----:B------:R-:W-:Y:S02]  /*0860*/  PRMT R6, R6, 0x7710, RZ ;  /* 0x0000771006067816 */ /* 0x000fe400000000ff */
[----:B------:R-:W-:Y:S02]  /*0870*/  LOP3.LUT R2, RZ, R5, RZ, 0x33, !PT ;  /* 0x00000005ff027212 */ /* 0x000fe400078e33ff */
[-C--:B------:R-:W-:Y:S02]  /*0880*/  IADD3 R5, PT, PT, R6, R3.reuse, RZ ;  /* 0x0000000306057210 */ /* 0x080fe40007ffe0ff */
[----:B------:R-:W-:-:S02]  /*0890*/  IADD3 R2, PT, PT, R2, R3, RZ ;  /* 0x0000000302027210 */ /* 0x000fc40007ffe0ff */
[----:B------:R-:W-:Y:S02]  /*08a0*/  LOP3.LUT R5, R5, 0xffff, RZ, 0xc0, !PT ;  /* 0x0000ffff05057812 */ /* 0x000fe400078ec0ff */
[----:B------:R-:W-:Y:S02]  /*08b0*/  IADD3 R6, PT, PT, R3, -0x3a, RZ ;  /* 0xffffffc603067810 */ /* 0x000fe40007ffe0ff */
[----:B------:R-:W-:Y:S01]  /*08c0*/  ISETP.GE.U32.AND P0, PT, R2, 0x38, PT ;  /* 0x000000380200780c */ /* 0x000fe20003f06070 */
[----:B------:R-:W-:Y:S01]  /*08d0*/  IMAD R4, R4, 0x38, R5 ;  /* 0x0000003804047824 */ /* 0x000fe200078e0205 */
[----:B------:R-:W-:Y:S02]  /*08e0*/  SHF.L.U32 R5, R9, 0x3, RZ ;  /* 0x0000000309057819 */ /* 0x000fe400000006ff */
[----:B------:R-:W-:Y:S02]  /*08f0*/  ISETP.LT.U32.AND P0, PT, R6, 0xcb0, !P0 ;  /* 0x00000cb00600780c */ /* 0x000fe40004701070 */
[----:B------:R-:W-:-:S02]  /*0900*/  SHF.L.U32 R4, R4, 0xd, RZ ;  /* 0x0000000d04047819 */ /* 0x000fc400000006ff */
[-C--:B------:R-:W-:Y:S02]  /*0910*/  LEA R24, R0, R5.reuse, 0x7 ;  /* 0x0000000500187211 */ /* 0x080fe400078e38ff */
[----:B------:R-:W-:Y:S02]  /*0920*/  LOP3.LUT R7, R4, R5, RZ, 0xfc, !PT ;  /* 0x0000000504077212 */ /* 0x000fe400078efcff */
[----:B------:R-:W-:Y:S02]  /*0930*/  MOV R2, RZ ;  /* 0x000000ff00027202 */ /* 0x000fe40000000f00 */
[----:B------:R-:W-:Y:S02]  /*0940*/  LEA R7, R0, R7, 0x7 ;  /* 0x0000000700077211 */ /* 0x000fe400078e38ff */
[----:B------:R-:W-:Y:S02]  /*0950*/  LEA R24, R24, UR4, 0x2 ;  /* 0x0000000418187c11 */ /* 0x000fe4000f8e10ff */
[----:B------:R-:W-:-:S02]  /*0960*/  LEA R30, R9, UR4, 0x4 ;  /* 0x00000004091e7c11 */ /* 0x000fc4000f8e20ff */
[----:B------:R-:W-:Y:S02]  /*0970*/  LEA R32, R31, UR5, 0x2 ;  /* 0x000000051f207c11 */ /* 0x000fe4000f8e10ff */
[----:B------:R-:W-:Y:S02]  /*0980*/  IADD3 R33, PT, PT, R33, 0x8, RZ ;  /* 0x0000000821217810 */ /* 0x000fe40007ffe0ff */
[----:B------:R-:W-:-:S07]  /*0990*/  IADD3 R35, PT, PT, R7, -0x72000, RZ ;  /* 0xfff8e00007237810 */ /* 0x000fce0007ffe0ff */
.L_x_8:
[----:B------:R-:W-:Y:S01]  /*09a0*/  BAR.SYNC.DEFER_BLOCKING 0x0 ;  /* 0x0000000000007b1d */ /* 0x000fe20000010000 */
[----:B------:R-:W-:-:S05]  /*09b0*/  ISETP.GT.U32.AND P1, PT, R0, 0x7, PT ;  /* 0x000000070000780c */ /* 0x000fca0003f24070 */
[----:B------:R-:W-:Y:S08]  /*09c0*/  BSSY.RECONVERGENT B0, `(.L_x_5) ;  /* 0x0000012000007945 */ /* 0x000ff00003800200 */
[----:B------:R-:W-:Y:S05]  /*09d0*/  @P1 BRA `(.L_x_6) ;  /* 0x0000000000401947 */ /* 0x000fea0003800000 */
[----:B------:R-:W0:Y:S01]  /*09e0*/  LDC.64 R4, c[0x0][0x380] ;  /* 0x0000e000ff047b82 */ /* 0x000e220000000a00 */
[C---:B------:R-:W-:Y:S02]  /*09f0*/  LEA R17, R2.reuse, R35, 0xa ;  /* 0x0000002302117211 */ /* 0x040fe400078e50ff */
[----:B------:R-:W-:Y:S02]  /*0a00*/  CS2R R6, SRZ ;  /* 0x0000000000067805 */ /* 0x000fe4000001ff00 */
[----:B------:R-:W-:Y:S02]  /*0a10*/  LEA R15, R2, R31, 0x9 ;  /* 0x0000001f020f7211 */ /* 0x000fe400078e48ff */
[----:B------:R-:W-:Y:S02]  /*0a20*/  CS2R R10, SRZ ;  /* 0x00000000000a7805 */ /* 0x000fe4000001ff00 */
[----:B------:R-:W-:Y:S01]  /*0a30*/  CS2R R8, SRZ ;  /* 0x0000000000087805 */ /* 0x000fe2000001ff00 */
[----:B------:R-:W1:Y:S01]  /*0a40*/  LDC.64 R12, c[0x0][0x390] ;  /* 0x0000e400ff0c7b82 */ /* 0x000e620000000a00 */
[----:B0-----:R-:W-:Y:S01]  /*0a50*/  IMAD.WIDE R16, R17, 0x4, R4 ;  /* 0x0000000411107825 */ /* 0x001fe200078e0204 */
[----:B------:R-:W-:-:S04]  /*0a60*/  CS2R R4, SRZ ;  /* 0x0000000000047805 */ /* 0x000fc8000001ff00 */
[----:B------:R-:W2:Y:S01]  /*0a70*/  @P0 LDG.E.128.CONSTANT R8, desc[UR8][R16.64+0x10] ;  /* 0x0000100810080981 */ /* 0x000ea2000c1e9d00 */
[----:B-1----:R-:W-:-:S03]  /*0a80*/  IMAD.WIDE.U32 R12, R15, 0x4, R12 ;  /* 0x000000040f0c7825 */ /* 0x002fc600078e000c */
[----:B------:R-:W3:Y:S04]  /*0a90*/  @P0 LDG.E.128.CONSTANT R4, desc[UR8][R16.64] ;  /* 0x0000000810040981 */ /* 0x000ee8000c1e9d00 */
[----:B------:R-:W4:Y:S04]  /*0aa0*/  LDG.E.128.CONSTANT R12, desc[UR8][R12.64] ;  /* 0x000000080c0c7981 */ /* 0x000f28000c1e9d00 */
[----:B--2---:R0:W-:Y:S04]  /*0ab0*/  STS.128 [R24+0x10], R8 ;  /* 0x0000100818007388 */ /* 0x0041e80000000c00 */
[----:B---3--:R0:W-:Y:S04]  /*0ac0*/  STS.128 [R24], R4 ;  /* 0x0000000418007388 */ /* 0x0081e80000000c00 */
[----:B----4-:R0:W-:Y:S02]  /*0ad0*/  STS.128 [R32], R12 ;  /* 0x0000000c20007388 */ /* 0x0101e40000000c00 */
.L_x_6:
[----:B------:R-:W-:Y:S05]  /*0ae0*/  BSYNC.RECONVERGENT B0 ;  /* 0x0000000000007941 */ /* 0x000fea0003800200 */
.L_x_5:
[----:B------:R-:W-:Y:S01]  /*0af0*/  BAR.SYNC.DEFER_BLOCKING 0x0 ;  /* 0x0000000000007b1d */ /* 0x000fe20000010000 */
[----:B------:R-:W-:-:S05]  /*0b00*/  MOV R46, R33 ;  /* 0x00000021002e7202 */ /* 0x000fca0000000f00 */
[----:B------:R-:W-:-:S05]  /*0b10*/  UMOV UR4, 0x100 ;  /* 0x0000010000047882 */ /* 0x000fca0000000000 */
.L_x_7:
[----:B------:R-:W-:Y:S04]  /*0b20*/  LDS.128 R16, [R30+UR4+-0x100] ;  /* 0xffff00041e107984 */ /* 0x000fe80008000c00 */
[----:B------:R-:W1:Y:S04]  /*0b30*/  LDS.64 R26, [R46] ;  /* 0x000000002e1a7984 */ /* 0x000e680000000a00 */
[----:B------:R-:W2:Y:S04]  /*0b40*/  LDS.64 R28, [R46+-0x8] ;  /* 0xfffff8002e1c7984 */ /* 0x000ea80000000a00 */
[----:B0-----:R-:W0:Y:S04]  /*0b50*/  LDS.128 R12, [R30+UR4] ;  /* 0x000000041e0c7984 */ /* 0x001e280008000c00 */
[----:B------:R-:W-:Y:S04]  /*0b60*/  LDS.128 R8, [R30+UR4+0x100] ;  /* 0x000100041e087984 */ /* 0x000fe80008000c00 */
[----:B------:R-:W3:Y:S04]  /*0b70*/  LDS.64 R20, [R46+0x100] ;  /* 0x000100002e147984 */ /* 0x000ee80000000a00 */
[----:B------:R-:W4:Y:S04]  /*0b80*/  LDS.64 R22, [R46+0xf8] ;  /* 0x0000f8002e167984 */ /* 0x000f280000000a00 */
[----:B------:R-:W5:Y:S01]  /*0b90*/  LDS.128 R4, [R30+UR4+0x200] ;  /* 0x000200041e047984 */ /* 0x000f620008000c00 */
[----:B-1----:R-:W-:Y:S01]  /*0ba0*/  FFMA R75, R26, R19, R57 ;  /* 0x000000131a4b7223 */ /* 0x002fe20000000039 */
[----:B------:R-:W-:Y:S01]  /*0bb0*/  FFMA R71, R16, R26, R71 ;  /* 0x0000001a10477223 */ /* 0x000fe20000000047 */
[C---:B------:R-:W-:Y:S01]  /*0bc0*/  FFMA R67, R26.reuse, R17, R67 ;  /* 0x000000111a437223 */ /* 0x040fe20000000043 */
[----:B------:R-:W-:Y:S01]  /*0bd0*/  FFMA R61, R26, R18, R61 ;  /* 0x000000121a3d7223 */ /* 0x000fe2000000003d */
[----:B------:R-:W-:Y:S01]  /*0be0*/  FFMA R48, R19, R27, R48 ;  /* 0x0000001b13307223 */ /* 0x000fe20000000030 */
[C---:B--2---:R-:W-:Y:S01]  /*0bf0*/  FFMA R73, R16.reuse, R28, R73 ;  /* 0x0000001c10497223 */ /* 0x044fe20000000049 */
[C---:B------:R-:W-:Y:S01]  /*0c00*/  FFMA R60, R16.reuse, R29, R60 ;  /* 0x0000001d103c7223 */ /* 0x040fe2000000003c */
[----:B------:R-:W-:Y:S01]  /*0c10*/  FFMA R58, R16, R27, R58 ;  /* 0x0000001b103a7223 */ /* 0x000fe2000000003a */
[----:B0-----:R-:W-:Y:S01]  /*0c20*/  FFMA R44, R28, R15, R44 ;  /* 0x0000000f1c2c7223 */ /* 0x001fe2000000002c */
[----:B------:R-:W-:Y:S01]  /*0c30*/  FFMA R43, R12, R26, R43 ;  /* 0x0000001a0c2b7223 */ /* 0x000fe2000000002b */
[C---:B------:R-:W-:Y:S01]  /*0c40*/  FFMA R41, R26.reuse, R13, R41 ;  /* 0x0000000d1a297223 */ /* 0x040fe20000000029 */
[----:B------:R-:W-:Y:S01]  /*0c50*/  FFMA R57, R26, R14, R37 ;  /* 0x0000000e1a397223 */ /* 0x000fe20000000025 */
[C---:B------:R-:W-:Y:S01]  /*0c60*/  FFMA R69, R28.reuse, R17, R69 ;  /* 0x000000111c457223 */ /* 0x040fe20000000045 */
[C---:B------:R-:W-:Y:S01]  /*0c70*/  FFMA R56, R17.reuse, R29, R56 ;  /* 0x0000001d11387223 */ /* 0x040fe20000000038 */
[----:B------:R-:W-:Y:S01]  /*0c80*/  FFMA R54, R17, R27, R54 ;  /* 0x0000001b11367223 */ /* 0x000fe20000000036 */
[----:B------:R-:W-:Y:S01]  /*0c90*/  FFMA R65, R28, R18, R65 ;  /* 0x000000121c417223 */ /* 0x000fe20000000041 */
[C---:B------:R-:W-:Y:S01]  /*0ca0*/  FFMA R63, R18.reuse, R29, R63 ;  /* 0x0000001d123f7223 */ /* 0x040fe2000000003f */
[----:B------:R-:W-:Y:S01]  /*0cb0*/  FFMA R52, R18, R27, R52 ;  /* 0x0000001b12347223 */ /* 0x000fe20000000034 */
[----:B------:R-:W-:Y:S01]  /*0cc0*/  FFMA R59, R28, R19, R59 ;  /* 0x000000131c3b7223 */ /* 0x000fe2000000003b */
[----:B------:R-:W-:Y:S01]  /*0cd0*/  FFMA R50, R19, R29, R50 ;  /* 0x0000001d13327223 */ /* 0x000fe20000000032 */
[----:B------:R-:W-:Y:S01]  /*0ce0*/  FFMA R55, R12, R28, R55 ;  /* 0x0000001c0c377223 */ /* 0x000fe20000000037 */
[C---:B------:R-:W-:Y:S01]  /*0cf0*/  FFMA R53, R28.reuse, R13, R53 ;  /* 0x0000000d1c357223 */ /* 0x040fe20000000035 */
[----:B------:R-:W-:Y:S01]  /*0d00*/  FFMA R51, R28, R14, R51 ;  /* 0x0000000e1c337223 */ /* 0x000fe20000000033 */
[-C--:B------:R-:W-:Y:S01]  /*0d10*/  FFMA R49, R12, R29.reuse, R49 ;  /* 0x0000001d0c317223 */ /* 0x080fe20000000031 */
[-C--:B------:R-:W-:Y:S01]  /*0d20*/  FFMA R42, R13, R29.reuse, R42 ;  /* 0x0000001d0d2a7223 */ /* 0x080fe2000000002a */
[-C--:B------:R-:W-:Y:S01]  /*0d30*/  FFMA R47, R14, R29.reuse, R47 ;  /* 0x0000001d0e2f7223 */ /* 0x080fe2000000002f */
[----:B------:R-:W-:Y:S01]  /*0d40*/  FFMA R38, R15, R29, R38 ;  /* 0x0000001d0f267223 */ /* 0x000fe20000000026 */
[----:B------:R-:W-:Y:S01]  /*0d50*/  FFMA R26, R26, R15, R36 ;  /* 0x0000000f1a1a7223 */ /* 0x000fe20000000024 */
[-C--:B------:R-:W-:Y:S01]  /*0d60*/  FFMA R77, R12, R27.reuse, R45 ;  /* 0x0000001b0c4d7223 */ /* 0x080fe2000000002d */
[-C--:B------:R-:W-:Y:S01]  /*0d70*/  FFMA R40, R13, R27.reuse, R40 ;  /* 0x0000001b0d287223 */ /* 0x080fe20000000028 */
[-C--:B------:R-:W-:Y:S01]  /*0d80*/  FFMA R39, R14, R27.reuse, R39 ;  /* 0x0000001b0e277223 */ /* 0x080fe20000000027 */
[----:B------:R-:W-:Y:S01]  /*0d90*/  FFMA R34, R15, R27, R34 ;  /* 0x0000001b0f227223 */ /* 0x000fe20000000022 */
[----:B------:R-:W-:Y:S01]  /*0da0*/  LDS.64 R28, [R46+0x1f8] ;  /* 0x0001f8002e1c7984 */ /* 0x000fe20000000a00 */
[----:B---3--:R-:W-:Y:S01]  /*0db0*/  FFMA R62, R11, R21, R48 ;  /* 0x000000150b3e7223 */ /* 0x008fe20000000030 */
[C---:B----4-:R-:W-:Y:S01]  /*0dc0*/  FFMA R73, R8.reuse, R22, R73 ;  /* 0x0000001608497223 */ /* 0x050fe20000000049 */
[C---:B------:R-:W-:Y:S01]  /*0dd0*/  FFMA R60, R8.reuse, R23, R60 ;  /* 0x00000017083c7223 */ /* 0x040fe2000000003c */
[----:B------:R-:W0:Y:S01]  /*0de0*/  LDS.128 R16, [R30+UR4+0x300] ;  /* 0x000300041e107984 */ /* 0x000e220008000c00 */
[C---:B------:R-:W-:Y:S01]  /*0df0*/  FFMA R71, R8.reuse, R20, R71 ;  /* 0x0000001408477223 */ /* 0x040fe20000000047 */
[----:B------:R-:W-:Y:S01]  /*0e00*/  FFMA R58, R8, R21, R58 ;  /* 0x00000015083a7223 */ /* 0x000fe2000000003a */
[----:B------:R-:W-:Y:S01]  /*0e10*/  FFMA R69, R22, R9, R69 ;  /* 0x0000000916457223 */ /* 0x000fe20000000045 */
[----:B------:R-:W1:Y:S01]  /*0e20*/  LDS.64 R36, [R46+0x200] ;  /* 0x000200002e247984 */ /* 0x000e620000000a00 */
[C---:B------:R-:W-:Y:S01]  /*0e30*/  FFMA R56, R9.reuse, R23, R56 ;  /* 0x0000001709387223 */ /* 0x040fe20000000038 */
[----:B------:R-:W-:Y:S01]  /*0e40*/  FFMA R67, R20, R9, R67 ;  /* 0x0000000914437223 */ /* 0x000fe20000000043 */
[----:B------:R-:W-:Y:S01]  /*0e50*/  FFMA R54, R9, R21, R54 ;  /* 0x0000001509367223 */ /* 0x000fe20000000036 */
[----:B------:R-:W2:Y:S01]  /*0e60*/  LDS.128 R12, [R30+UR4+0x400] ;  /* 0x000400041e0c7984 */ /* 0x000ea20008000c00 */
[-C--:B------:R-:W-:Y:S01]  /*0e70*/  FFMA R65, R22, R10.reuse, R65 ;  /* 0x0000000a16417223 */ /* 0x080fe20000000041 */
[----:B------:R-:W-:Y:S01]  /*0e80*/  FFMA R63, R10, R23, R63 ;  /* 0x000000170a3f7223 */ /* 0x000fe2000000003f */
[----:B------:R-:W-:Y:S01]  /*0e90*/  FFMA R61, R20, R10, R61 ;  /* 0x0000000a143d7223 */ /* 0x000fe2000000003d */
[----:B------:R-:W-:Y:S01]  /*0ea0*/  FFMA R52, R10, R21, R52 ;  /* 0x000000150a347223 */ /* 0x000fe20000000034 */
[----:B------:R-:W-:Y:S01]  /*0eb0*/  FFMA R59, R22, R11, R59 ;  /* 0x0000000b163b7223 */ /* 0x000fe2000000003b */
[----:B------:R-:W-:Y:S01]  /*0ec0*/  FFMA R50, R11, R23, R50 ;  /* 0x000000170b327223 */ /* 0x000fe20000000032 */
[----:B------:R-:W-:Y:S01]  /*0ed0*/  FFMA R75, R20, R11, R75 ;  /* 0x0000000b144b7223 */ /* 0x000fe2000000004b */
[----:B-----5:R-:W-:Y:S01]  /*0ee0*/  FFMA R55, R4, R22, R55 ;  /* 0x0000001604377223 */ /* 0x020fe20000000037 */
[C---:B------:R-:W-:Y:S01]  /*0ef0*/  FFMA R53, R22.reuse, R5, R53 ;  /* 0x0000000516357223 */ /* 0x040fe20000000035 */
[C---:B------:R-:W-:Y:S01]  /*0f00*/  FFMA R51, R22.reuse, R6, R51 ;  /* 0x0000000616337223 */ /* 0x040fe20000000033 */
[----:B------:R-:W-:Y:S01]  /*0f10*/  FFMA R48, R22, R7, R44 ;  /* 0x0000000716307223 */ /* 0x000fe2000000002c */
[-C--:B------:R-:W-:Y:S01]  /*0f20*/  FFMA R49, R4, R23.reuse, R49 ;  /* 0x0000001704317223 */ /* 0x080fe20000000031 */
[-C--:B------:R-:W-:Y:S01]  /*0f30*/  FFMA R42, R5, R23.reuse, R42 ;  /* 0x00000017052a7223 */ /* 0x080fe2000000002a */
[-C--:B------:R-:W-:Y:S01]  /*0f40*/  FFMA R47, R6, R23.reuse, R47 ;  /* 0x00000017062f7223 */ /* 0x080fe2000000002f */
[----:B------:R-:W-:Y:S01]  /*0f50*/  FFMA R38, R7, R23, R38 ;  /* 0x0000001707267223 */ /* 0x000fe20000000026 */
[----:B------:R-:W-:Y:S01]  /*0f60*/  FFMA R43, R4, R20, R43 ;  /* 0x00000014042b7223 */ /* 0x000fe2000000002b */
[C---:B------:R-:W-:Y:S01]  /*0f70*/  FFMA R41, R20.reuse, R5, R41 ;  /* 0x0000000514297223 */ /* 0x040fe20000000029 */
[C---:B------:R-:W-:Y:S01]  /*0f80*/  FFMA R57, R20.reuse, R6, R57 ;  /* 0x0000000614397223 */ /* 0x040fe20000000039 */
[----:B------:R-:W-:Y:S01]  /*0f90*/  FFMA R26, R20, R7, R26 ;  /* 0x00000007141a7223 */ /* 0x000fe2000000001a */
[-C--:B------:R-:W-:Y:S01]  /*0fa0*/  FFMA R77, R4, R21.reuse, R77 ;  /* 0x00000015044d7223 */ /* 0x080fe2000000004d */
[-C--:B------:R-:W-:Y:S01]  /*0fb0*/  FFMA R40, R5, R21.reuse, R40 ;  /* 0x0000001505287223 */ /* 0x080fe20000000028 */
[-C--:B------:R-:W-:Y:S01]  /*0fc0*/  FFMA R39, R6, R21.reuse, R39 ;  /* 0x0000001506277223 */ /* 0x080fe20000000027 */
[----:B------:R-:W-:Y:S01]  /*0fd0*/  FFMA R34, R7, R21, R34 ;  /* 0x0000001507227223 */ /* 0x000fe20000000022 */
[----:B------:R-:W-:Y:S04]  /*0fe0*/  LDS.64 R44, [R46+0x2f8] ;  /* 0x0002f8002e2c7984 */ /* 0x000fe80000000a00 */
[----:B------:R-:W3:Y:S04]  /*0ff0*/  LDS.128 R8, [R30+UR4+0x500] ;  /* 0x000500041e087984 */ /* 0x000ee80008000c00 */
[----:B------:R-:W4:Y:S01]  /*1000*/  LDS.128 R4, [R30+UR4+0x600] ;  /* 0x000600041e047984 */ /* 0x000f220008000c00 */
[----:B------:R-:W-:Y:S01]  /*1010*/  UIADD3 UR4, UPT, UPT, UR4, 0x800, URZ ;  /* 0x0000080004047890 */ /* 0x000fe2000fffe0ff */
[C---:B0-----:R-:W-:Y:S01]  /*1020*/  FFMA R73, R16.reuse, R28, R73 ;  /* 0x0000001c10497223 */ /* 0x041fe20000000049 */
[----:B------:R-:W-:Y:S01]  /*1030*/  FFMA R60, R16, R29, R60 ;  /* 0x0000001d103c7223 */ /* 0x000fe2000000003c */
[----:B------:R-:W0:Y:S01]  /*1040*/  LDS.64 R22, [R46+0x300] ;  /* 0x000300002e167984 */ /* 0x000e220000000a00 */
[----:B------:R-:W-:Y:S01]  /*1050*/  UISETP.NE.AND UP0, UPT, UR4, 0x1100, UPT ;  /* 0x000011000400788c */ /* 0x000fe2000bf05270 */
[----:B------:R-:W-:Y:S01]  /*1060*/  FFMA R69, R28, R17, R69 ;  /* 0x000000111c457223 */ /* 0x000fe20000000045 */
[C---:B------:R-:W-:Y:S01]  /*1070*/  FFMA R56, R17.reuse, R29, R56 ;  /* 0x0000001d11387223 */ /* 0x040fe20000000038 */
[----:B-1----:R-:W-:Y:S01]  /*1080*/  FFMA R67, R36, R17, R67 ;  /* 0x0000001124437223 */ /* 0x002fe20000000043 */
[----:B------:R-:W-:Y:S01]  /*1090*/  FFMA R54, R17, R37, R54 ;  /* 0x0000002511367223 */ /* 0x000fe20000000036 */
[----:B------:R-:W-:Y:S01]  /*10a0*/  FFMA R65, R28, R18, R65 ;  /* 0x000000121c417223 */ /* 0x000fe20000000041 */
[----:B------:R-:W-:Y:S01]  /*10b0*/  FFMA R63, R18, R29, R63 ;  /* 0x0000001d123f7223 */ /* 0x000fe2000000003f */
[----:B------:R-:W-:Y:S01]  /*10c0*/  FFMA R59, R28, R19, R59 ;  /* 0x000000131c3b7223 */ /* 0x000fe2000000003b */
[----:B------:R-:W-:Y:S01]  /*10d0*/  FFMA R50, R19, R29, R50 ;  /* 0x0000001d13327223 */ /* 0x000fe20000000032 */
[----:B--2---:R-:W-:Y:S01]  /*10e0*/  FFMA R55, R12, R28, R55 ;  /* 0x0000001c0c377223 */ /* 0x004fe20000000037 */
[C---:B------:R-:W-:Y:S01]  /*10f0*/  FFMA R53, R28.reuse, R13, R53 ;  /* 0x0000000d1c357223 */ /* 0x040fe20000000035 */
[----:B------:R-:W-:Y:S01]  /*1100*/  FFMA R51, R28, R14, R51 ;  /* 0x0000000e1c337223 */ /* 0x000fe20000000033 */
[-C--:B------:R-:W-:Y:S01]  /*1110*/  FFMA R49, R12, R29.reuse, R49 ;  /* 0x0000001d0c317223 */ /* 0x080fe20000000031 */
[-C--:B------:R-:W-:Y:S01]  /*1120*/  FFMA R42, R13, R29.reuse, R42 ;  /* 0x0000001d0d2a7223 */ /* 0x080fe2000000002a */
[-C--:B------:R-:W-:Y:S01]  /*1130*/  FFMA R47, R14, R29.reuse, R47 ;  /* 0x0000001d0e2f7223 */ /* 0x080fe2000000002f */
[----:B------:R-:W-:Y:S01]  /*1140*/  FFMA R38, R15, R29, R38 ;  /* 0x0000001d0f267223 */ /* 0x000fe20000000026 */
[C---:B------:R-:W-:Y:S01]  /*1150*/  FFMA R71, R16.reuse, R36, R71 ;  /* 0x0000002410477223 */ /* 0x040fe20000000047 */
[-C--:B------:R-:W-:Y:S01]  /*1160*/  FFMA R58, R16, R37.reuse, R58 ;  /* 0x00000025103a7223 */ /* 0x080fe2000000003a */
[----:B------:R-:W-:Y:S01]  /*1170*/  FFMA R61, R36, R18, R61 ;  /* 0x00000012243d7223 */ /* 0x000fe2000000003d */
[----:B------:R-:W-:Y:S01]  /*1180*/  FFMA R52, R18, R37, R52 ;  /* 0x0000002512347223 */ /* 0x000fe20000000034 */
[----:B------:R-:W-:Y:S01]  /*1190*/  FFMA R75, R36, R19, R75 ;  /* 0x00000013244b7223 */ /* 0x000fe2000000004b */
[----:B------:R-:W-:Y:S01]  /*11a0*/  FFMA R62, R19, R37, R62 ;  /* 0x00000025133e7223 */ /* 0x000fe2000000003e */
        /* <DEDUP_REMOVED lines=9> */
[C---:B---3--:R-:W-:Y:S01]  /*1240*/  FFMA R73, R8.reuse, R44, R73 ;  /* 0x0000002c08497223 */ /* 0x048fe20000000049 */
[----:B------:R-:W-:Y:S01]  /*1250*/  FFMA R60, R8, R45, R60 ;  /* 0x0000002d083c7223 */ /* 0x000fe2000000003c */
[C---:B------:R-:W-:Y:S01]  /*1260*/  FFMA R69, R44.reuse, R9, R69 ;  /* 0x000000092c457223 */ /* 0x040fe20000000045 */
[-C--:B------:R-:W-:Y:S01]  /*1270*/  FFMA R56, R9, R45.reuse, R56 ;  /* 0x0000002d09387223 */ /* 0x080fe20000000038 */
[----:B------:R-:W-:Y:S01]  /*1280*/  FFMA R65, R44, R10, R65 ;  /* 0x0000000a2c417223 */ /* 0x000fe20000000041 */
[----:B------:R-:W-:Y:S01]  /*1290*/  FFMA R63, R10, R45, R63 ;  /* 0x0000002d0a3f7223 */ /* 0x000fe2000000003f */
[----:B------:R-:W-:Y:S01]  /*12a0*/  FFMA R59, R44, R11, R59 ;  /* 0x0000000b2c3b7223 */ /* 0x000fe2000000003b */
[----:B------:R-:W-:Y:S01]  /*12b0*/  FFMA R50, R11, R45, R50 ;  /* 0x0000002d0b327223 */ /* 0x000fe20000000032 */
[----:B----4-:R-:W-:Y:S01]  /*12c0*/  FFMA R55, R4, R44, R55 ;  /* 0x0000002c04377223 */ /* 0x010fe20000000037 */
[C---:B------:R-:W-:Y:S01]  /*12d0*/  FFMA R53, R44.reuse, R5, R53 ;  /* 0x000000052c357223 */ /* 0x040fe20000000035 */
[----:B------:R-:W-:Y:S01]  /*12e0*/  FFMA R51, R44, R6, R51 ;  /* 0x000000062c337223 */ /* 0x000fe20000000033 */
[-C--:B------:R-:W-:Y:S01]  /*12f0*/  FFMA R49, R4, R45.reuse, R49 ;  /* 0x0000002d04317223 */ /* 0x080fe20000000031 */
[-C--:B------:R-:W-:Y:S01]  /*1300*/  FFMA R42, R5, R45.reuse, R42 ;  /* 0x0000002d052a7223 */ /* 0x080fe2000000002a */
[-C--:B------:R-:W-:Y:S01]  /*1310*/  FFMA R47, R6, R45.reuse, R47 ;  /* 0x0000002d062f7223 */ /* 0x080fe2000000002f */
[----:B------:R-:W-:Y:S01]  /*1320*/  FFMA R38, R7, R45, R38 ;  /* 0x0000002d07267223 */ /* 0x000fe20000000026 */
[C---:B0-----:R-:W-:Y:S01]  /*1330*/  FFMA R71, R8.reuse, R22, R71 ;  /* 0x0000001608477223 */ /* 0x041fe20000000047 */
        /* <DEDUP_REMOVED lines=16> */
[----:B------:R-:W-:Y:S01]  /*1440*/  IADD3 R46, PT, PT, R46, 0x400, RZ ;  /* 0x000004002e2e7810 */ /* 0x000fe20007ffe0ff */
[----:B------:R-:W-:Y:S06]  /*1450*/  BRA.U UP0, `(.L_x_7) ;  /* 0xfffffff500b07547 */ /* 0x000fec000b83ffff */
[----:B------:R-:W-:-:S04]  /*1460*/  IADD3 R2, PT, PT, R2, 0x1, RZ ;  /* 0x0000000102027810 */ /* 0x000fc80007ffe0ff */
[----:B------:R-:W-:-:S13]  /*1470*/  ISETP.NE.AND P1, PT, R2, 0x8, PT ;  /* 0x000000080200780c */ /* 0x000fda0003f25270 */
[----:B------:R-:W-:Y:S05]  /*1480*/  @P1 BRA `(.L_x_8) ;  /* 0xfffffff400441947 */ /* 0x000fea000383ffff */
[----:B------:R-:W0:Y:S01]  /*1490*/  LDC.64 R4, c[0x0][0x388] ;  /* 0x0000e200ff047b82 */ /* 0x000e220000000a00 */
[----:B------:R-:W-:-:S04]  /*14a0*/  SHF.L.U32 R2, R3, 0xd, RZ ;  /* 0x0000000d03027819 */ /* 0x000fc800000006ff */
[----:B------:R-:W-:-:S04]  /*14b0*/  LOP3.LUT R25, R25, R2, RZ, 0xfc, !PT ;  /* 0x0000000219197212 */ /* 0x000fc800078efcff */
[----:B------:R-:W-:-:S05]  /*14c0*/  LEA R3, R0, R25, 0x9 ;  /* 0x0000001900037211 */ /* 0x000fca00078e48ff */
[----:B0-----:R-:W-:-:S05]  /*14d0*/  IMAD.WIDE R2, R3, 0x4, R4 ;  /* 0x0000000403027825 */ /* 0x001fca00078e0204 */
[----:B------:R-:W-:Y:S04]  /*14e0*/  STG.E desc[UR8][R2.64], R73 ;  /* 0x0000004902007986 */ /* 0x000fe8000c101908 */
        /* <DEDUP_REMOVED lines=30> */
[----:B------:R-:W-:Y:S01]  /*16d0*/  STG.E desc[UR8][R2.64+0x70c], R34 ;  /* 0x00070c2202007986 */ /* 0x000fe2000c101908 */
[----:B------:R-:W-:Y:S05]  /*16e0*/  EXIT ;  /* 0x000000000000794d */ /* 0x000fea0003800000 */
.L_x_4:
[----:B------:R-:W-:-:S13]  /*16f0*/  ISETP.GT.U32.OR P0, PT, R4, 0x3f, !P0 ;  /* 0x0000003f0400780c */ /* 0x000fda0004704470 */
[----:B------:R-:W-:Y:S05]  /*1700*/  @P0 EXIT ;  /* 0x000000000000094d */ /* 0x000fea0003800000 */
[----:B------:R-:W-:Y:S01]  /*1710*/  HFMA2 R2, -RZ, RZ, 0, 0 ;  /* 0x00000000ff027431 */ /* 0x000fe200000001ff */
[----:B------:R-:W0:Y:S01]  /*1720*/  S2UR UR5, SR_CgaCtaId ;  /* 0x00000000000579c3 */ /* 0x000e220000008800 */
[----:B------:R-:W-:Y:S01]  /*1730*/  UMOV UR4, 0x400 ;  /* 0x0000040000047882 */ /* 0x000fe20000000000 */
[----:B------:R-:W-:Y:S01]  /*1740*/  LEA R84, R0, R9, 0x3 ;  /* 0x0000000900547211 */ /* 0x000fe200078e18ff */
[----:B------:R-:W-:Y:S01]  /*1750*/  UIADD3 UR6, UPT, UPT, UR4, 0x2000, URZ ;  /* 0x0000200004067890 */ /* 0x000fe2000fffe0ff */
[----:B------:R-:W-:Y:S01]  /*1760*/  HFMA2 R79, -RZ, RZ, 0, 0 ;  /* 0x00000000ff4f7431 */ /* 0x000fe200000001ff */
[----:B------:R-:W-:Y:S01]  /*1770*/  SHF.L.U32 R78, R9, 0x2, RZ ;  /* 0x00000002094e7819 */ /* 0x000fe200000006ff */
[----:B------:R-:W-:Y:S01]  /*1780*/  HFMA2 R85, -RZ, RZ, 0, 0 ;  /* 0x00000000ff557431 */ /* 0x000fe200000001ff */
[----:B------:R-:W-:Y:S02]  /*1790*/  SHF.L.U32 R84, R84, 0x3, RZ ;  /* 0x0000000354547819 */ /* 0x000fe400000006ff */
[----:B------:R-:W-:Y:S01]  /*17a0*/  CS2R R80, SRZ ;  /* 0x0000000000507805 */ /* 0x000fe2000001ff00 */
[----:B------:R-:W-:Y:S01]  /*17b0*/  IMAD.HI R2, R3, -0x6db6db6d, R2 ;  /* 0x9249249303027827 */ /* 0x000fe200078e0202 */
[----:B------:R-:W-:-:S02]  /*17c0*/  CS2R R20, SRZ ;  /* 0x0000000000147805 */ /* 0x000fc4000001ff00 */
[----:B------:R-:W-:Y:S02]  /*17d0*/  IADD3 R89, PT, PT, R84, -0x39000, RZ ;  /* 0xfffc700054597810 */ /* 0x000fe40007ffe0ff */
[----:B------:R-:W-:Y:S02]  /*17e0*/  CS2R R22, SRZ ;  /* 0x0000000000167805 */ /* 0x000fe4000001ff00 */
[----:B------:R-:W-:Y:S02]  /*17f0*/  CS2R R24, SRZ ;  /* 0x0000000000187805 */ /* 0x000fe4000001ff00 */
[----:B------:R-:W-:Y:S02]  /*1800*/  SHF.R.U32.HI R5, RZ, 0x1f, R2 ;  /* 0x0000001fff057819 */ /* 0x000fe40000011602 */
[----:B------:R-:W-:Y:S02]  /*1810*/  CS2R R26, SRZ ;  /* 0x00000000001a7805 */ /* 0x000fe4000001ff00 */
[----:B------:R-:W-:-:S02]  /*1820*/  CS2R R28, SRZ ;  /* 0x00000000001c7805 */ /* 0x000fc4000001ff00 */
[----:B------:R-:W-:Y:S02]  /*1830*/  CS2R R30, SRZ ;  /* 0x00000000001e7805 */ /* 0x000fe4000001ff00 */
[----:B------:R-:W-:Y:S02]  /*1840*/  LEA.HI.SX32 R5, R2, R5, 0x1b ;  /* 0x0000000502057211 */ /* 0x000fe400078fdaff */
[----:B------:R-:W-:Y:S02]  /*1850*/  CS2R R32, SRZ ;  /* 0x0000000000207805 */ /* 0x000fe4000001ff00 */
[----:B------:R-:W-:Y:S02]  /*1860*/  MOV R2, RZ ;  /* 0x000000ff00027202 */ /* 0x000fe40000000f00 */
[----:B------:R-:W-:Y:S02]  /*1870*/  CS2R R34, SRZ ;  /* 0x0000000000227805 */ /* 0x000fe4000001ff00 */
[----:B------:R-:W-:Y:S01]  /*1880*/  CS2R R36, SRZ ;  /* 0x0000000000247805 */ /* 0x000fe2000001ff00 */
[----:B------:R-:W-:Y:S01]  /*1890*/  IMAD R4, R5, 0x38, RZ ;  /* 0x0000003805047824 */ /* 0x000fe200078e02ff */
[----:B0-----:R-:W-:Y:S01]  /*18a0*/  ULEA UR4, UR5, UR4, 0x18 ;  /* 0x0000000405047291 */ /* 0x001fe2000f8ec0ff */
[----:B------:R-:W-:Y:S01]  /*18b0*/  CS2R R38, SRZ ;  /* 0x0000000000267805 */ /* 0x000fe2000001ff00 */
[----:B------:R-:W-:Y:S01]  /*18c0*/  ULEA UR6, UR5, UR6, 0x18 ;  /* 0x0000000605067291 */ /* 0x000fe2000f8ec0ff */
[----:B------:R-:W-:-:S02]  /*18d0*/  CS2R R40, SRZ ;  /* 0x0000000000287805 */ /* 0x000fc4000001ff00 */
[----:B------:R-:W-:Y:S02]  /*18e0*/  LOP3.LUT R4, RZ, R4, RZ, 0x33, !PT ;  /* 0x00000004ff047212 */ /* 0x000fe400078e33ff */
[----:B------:R-:W-:Y:S02]  /*18f0*/  CS2R R42, SRZ ;  /* 0x00000000002a7805 */ /* 0x000fe4000001ff00 */
[----:B------:R-:W-:Y:S02]  /*1900*/  LEA R82, R84, UR4, 0x2 ;  /* 0x0000000454527c11 */ /* 0x000fe4000f8e10ff */
[----:B------:R-:W-:Y:S02]  /*1910*/  CS2R R44, SRZ ;  /* 0x00000000002c7805 */ /* 0x000fe4000001ff00 */
[----:B------:R-:W-:Y:S02]  /*1920*/  CS2R R46, SRZ ;  /* 0x00000000002e7805 */ /* 0x000fe4000001ff00 */
[----:B------:R-:W-:-:S02]  /*1930*/  CS2R R48, SRZ ;  /* 0x0000000000307805 */ /* 0x000fc4000001ff00 */
[----:B------:R-:W-:Y:S02]  /*1940*/  CS2R R50, SRZ ;  /* 0x0000000000327805 */ /* 0x000fe4000001ff00 */
[----:B------:R-:W-:Y:S02]  /*1950*/  CS2R R52, SRZ ;  /* 0x0000000000347805 */ /* 0x000fe4000001ff00 */
[----:B------:R-:W-:Y:S02]  /*1960*/  CS2R R54, SRZ ;  /* 0x0000000000367805 */ /* 0x000fe4000001ff00 */
        /* <DEDUP_REMOVED lines=11> */
[----:B------:R-:W-:Y:S02]  /*1a20*/  MOV R83, RZ ;  /* 0x000000ff00537202 */ /* 0x000fe40000000f00 */
[----:B------:R-:W-:Y:S02]  /*1a30*/  MOV R87, RZ ;  /* 0x000000ff00577202 */ /* 0x000fe40000000f00 */
[----:B------:R-:W-:Y:S02]  /*1a40*/  LEA R84, R84, UR6, 0x2 ;  /* 0x0000000654547c11 */ /* 0x000fe4000f8e10ff */
[----:B------:R-:W-:-:S02]  /*1a50*/  IADD3 R86, PT, PT, R5, -0x1, RZ ;  /* 0xffffffff05567810 */ /* 0x000fc40007ffe0ff */
[----:B------:R-:W-:-:S07]  /*1a60*/  IADD3 R88, PT, PT, R4, R3, RZ ;  /* 0x0000000304587210 */ /* 0x000fce0007ffe0ff */
.L_x_15:
[----:B0-----:R-:W-:-:S07]  /*1a70*/  MOV R91, RZ ;  /* 0x000000ff005b7202 */ /* 0x001fce0000000f00 */
.L_x_14:
[----:B------:R-:W-:Y:S01]  /*1a80*/  IADD3 R4, PT, PT, R86, R91, RZ ;  /* 0x0000005b56047210 */ /* 0x000fe20007ffe0ff */
[----:B------:R-:W-:-:S03]  /*1a90*/  HFMA2 R90, -RZ, RZ, 0, 0 ;  /* 0x00000000ff5a7431 */ /* 0x000fc600000001ff */
[----:B0-----:R-:W-:-:S13]  /*1aa0*/  ISETP.GT.U32.AND P0, PT, R4, 0x37, PT ;  /* 0x000000370400780c */ /* 0x001fda0003f04070 */
.L_x_13:
[----:B------:R-:W-:Y:S01]  /*1ab0*/  BAR.SYNC.DEFER_BLOCKING 0x0 ;  /* 0x0000000000007b1d */ /* 0x000fe20000010000 */
[----:B------:R-:W-:Y:S02]  /*1ac0*/  CS2R R6, SRZ ;  /* 0x0000000000067805 */ /* 0x000fe4000001ff00 */
[----:B------:R-:W-:-:S03]  /*1ad0*/  CS2R R4, SRZ ;  /* 0x0000000000047805 */ /* 0x000fc6000001ff00 */
[----:B0-----:R-:W-:Y:S05]  /*1ae0*/  @P0 BRA `(.L_x_9) ;  /* 0x0000000000580947 */ /* 0x001fea0003800000 */
[----:B------:R-:W-:Y:S02]  /*1af0*/  IADD3 R8, PT, PT, R88, R90, RZ ;  /* 0x0000005a58087210 */ /* 0x000fe40007ffe0ff */
[----:B------:R-:W-:Y:S02]  /*1b00*/  CS2R R10, SRZ ;  /* 0x00000000000a7805 */ /* 0x000fe4000001ff00 */
[----:B------:R-:W-:Y:S02]  /*1b10*/  ISETP.GT.U32.AND P1, PT, R8, 0x37, PT ;  /* 0x000000370800780c */ /* 0x000fe40003f24070 */
[----:B------:R-:W-:-:S11]  /*1b20*/  CS2R R8, SRZ ;  /* 0x0000000000087805 */ /* 0x000fd6000001ff00 */
[----:B------:R-:W-:Y:S05]  /*1b30*/  @P1 BRA `(.L_x_10) ;  /* 0x00000000001c1947 */ /* 0x000fea0003800000 */
[----:B------:R-:W0:Y:S01]  /*1b40*/  LDC.64 R8, c[0x0][0x398] ;  /* 0x0000e600ff087b82 */ /* 0x000e220000000a00 */
[----:B------:R-:W-:Y:S02]  /*1b50*/  LEA R10, R80, R89, 0x9 ;  /* 0x00000059500a7211 */ /* 0x000fe400078e48ff */
[----:B------:R-:W-:-:S03]  /*1b60*/  IADD3 R11, PT, PT, R90, R3, RZ ;  /* 0x000000035a0b7210 */ /* 0x000fc60007ffe0ff */
[----:B------:R-:W-:-:S05]  /*1b70*/  IMAD R10, R91, 0x38000, R10 ;  /* 0x000380005b0a7824 */ /* 0x000fca00078e020a */
[----:B------:R-:W-:-:S05]  /*1b80*/  LEA R11, R11, R10, 0xc ;  /* 0x0000000a0b0b7211 */ /* 0x000fca00078e60ff */
[----:B0-----:R-:W-:-:S06]  /*1b90*/  IMAD.WIDE R8, R11, 0x4, R8 ;  /* 0x000000040b087825 */ /* 0x001fcc00078e0208 */
[----:B------:R-:W5:Y:S02]  /*1ba0*/  LDG.E.128.CONSTANT R8, desc[UR8][R8.64] ;  /* 0x0000000808087981 */ /* 0x000f64000c1e9d00 */
.L_x_10:
[----:B-----5:R1:W-:Y:S01]  /*1bb0*/  STS.128 [R82], R8 ;  /* 0x0000000852007388 */ /* 0x0203e20000000c00 */
[----:B------:R-:W-:Y:S05]  /*1bc0*/  @P1 BRA `(.L_x_11) ;  /* 0x0000000000241947 */ /* 0x000fea0003800000 */
[----:B------:R-:W0:Y:S01]  /*1bd0*/  LDC.64 R4, c[0x0][0x398] ;  /* 0x0000e600ff047b82 */ /* 0x000e220000000a00 */
[----:B------:R-:W-:Y:S02]  /*1be0*/  LEA R6, R80, R89, 0x9 ;  /* 0x0000005950067211 */ /* 0x000fe400078e48ff */
[----:B------:R-:W-:-:S03]  /*1bf0*/  IADD3 R7, PT, PT, R90, R3, RZ ;  /* 0x000000035a077210 */ /* 0x000fc60007ffe0ff */
[----:B------:R-:W-:-:S05]  /*1c00*/  IMAD R6, R91, 0x38000, R6 ;  /* 0x000380005b067824 */ /* 0x000fca00078e0206 */
[----:B------:R-:W-:-:S05]  /*1c10*/  LEA R7, R7, R6, 0xc ;  /* 0x0000000607077211 */ /* 0x000fca00078e60ff */
[----:B0-----:R-:W-:-:S06]  /*1c20*/  IMAD.WIDE R4, R7, 0x4, R4 ;  /* 0x0000000407047825 */ /* 0x001fcc00078e0204 */
[----:B------:R-:W5:Y:S01]  /*1c30*/  LDG.E.128.CONSTANT R4, desc[UR8][R4.64+0x10] ;  /* 0x0000100804047981 */ /* 0x000f62000c1e9d00 */
[----:B------:R-:W-:Y:S05]  /*1c40*/  BRA `(.L_x_11) ;  /* 0x0000000000047947 */ /* 0x000fea0003800000 */
.L_x_9:
[----:B------:R0:W-:Y:S02]  /*1c50*/  STS.128 [R82], RZ ;  /* 0x000000ff52007388 */ /* 0x0001e40000000c00 */
.L_x_11:
[----:B------:R-:W2:Y:S01]  /*1c60*/  LDC.64 R16, c[0x0][0x3a8] ;  /* 0x0000ea00ff107b82 */ /* 0x000ea20000000a00 */
[----:B-1----:R-:W-:-:S05]  /*1c70*/  LEA R8, R80, R89, 0x9 ;  /* 0x0000005950087211 */ /* 0x002fca00078e48ff */
[----:B------:R-:W-:-:S05]  /*1c80*/  IMAD R9, R91, 0x3000, R8 ;  /* 0x000030005b097824 */ /* 0x000fca00078e0208 */
[----:B------:R-:W-:-:S04]  /*1c90*/  LEA R9, R90, R9, 0xc ;  /* 0x000000095a097211 */ /* 0x000fc800078e60ff */
[----:B------:R-:W-:-:S05]  /*1ca0*/  IADD3 R9, PT, PT, R9, 0x39000, RZ ;  /* 0x0003900009097810 */ /* 0x000fca0007ffe0ff */
[----:B--2---:R-:W-:-:S05]  /*1cb0*/  IMAD.WIDE.U32 R16, R9, 0x4, R16 ;  /* 0x0000000409107825 */ /* 0x004fca00078e0010 */
[----:B------:R-:W2:Y:S04]  /*1cc0*/  LDG.E.128.CONSTANT R8, desc[UR8][R16.64] ;  /* 0x0000000810087981 */ /* 0x000ea8000c1e9d00 */
[----:B------:R-:W3:Y:S01]  /*1cd0*/  LDG.E.128.CONSTANT R12, desc[UR8][R16.64+0x10] ;  /* 0x00001008100c7981 */ /* 0x000ee2000c1e9d00 */
[----:B------:R-:W1:Y:S01]  /*1ce0*/  S2UR UR5, SR_CgaCtaId ;  /* 0x00000000000579c3 */ /* 0x000e620000008800 */
[----:B------:R-:W-:Y:S02]  /*1cf0*/  UMOV UR4, 0x400 ;  /* 0x0000040000047882 */ /* 0x000fe40000000000 */
[----:B-----5:R4:W-:Y:S01]  /*1d00*/  STS.128 [R82+0x10], R4 ;  /* 0x0000100452007388 */ /* 0x0209e20000000c00 */
[----:B------:R-:W-:Y:S02]  /*1d10*/  UIADD3 UR7, UPT, UPT, UR4, 0x2000, URZ ;  /* 0x0000200004077890 */ /* 0x000fe4000fffe0ff */
[----:B-1----:R-:W-:-:S02]  /*1d20*/  ULEA UR6, UR5, UR4, 0x18 ;  /* 0x0000000405067291 */ /* 0x002fc4000f8ec0ff */
[----:B------:R-:W-:Y:S01]  /*1d30*/  ULEA UR7, UR5, UR7, 0x18 ;  /* 0x0000000705077291 */ /* 0x000fe2000f8ec0ff */
[----:B------:R-:W-:Y:S01]  /*1d40*/  UMOV UR4, URZ ;  /* 0x000000ff00047c82 */ /* 0x000fe20008000000 */
[----:B--2---:R4:W-:Y:S04]  /*1d50*/  STS.128 [R84], R8 ;  /* 0x0000000854007388 */ /* 0x0049e80000000c00 */
[----:B---3--:R4:W-:Y:S01]  /*1d60*/  STS.128 [R84+0x10], R12 ;  /* 0x0000100c54007388 */ /* 0x0089e20000000c00 */
[----:B------:R-:W-:Y:S06]  /*1d70*/  BAR.SYNC.DEFER_BLOCKING 0x0 ;  /* 0x0000000000007b1d */ /* 0x000fec0000010000 */
.L_x_12:
[----:B------:R-:W-:Y:S02]  /*1d80*/  USHF.L.U32 UR5, UR4, 0x6, URZ ;  /* 0x0000000604057899 */ /* 0x000fe400080006ff */
[----:B------:R-:W-:-:S04]  /*1d90*/  UIADD3 UR4, UPT, UPT, UR4, 0x1, URZ ;  /* 0x0000000104047890 */ /* 0x000fc8000fffe0ff */
[----:B----4-:R-:W-:Y:S01]  /*1da0*/  IADD3 R4, PT, PT, R78, UR5, RZ ;  /* 0x000000054e047c10 */ /* 0x010fe2000fffe0ff */
[----:B------:R-:W-:Y:S01]  /*1db0*/  UISETP.NE.AND UP0, UPT, UR4, 0x8, UPT ;  /* 0x000000080400788c */ /* 0x000fe2000bf05270 */
[----:B------:R-:W-:Y:S02]  /*1dc0*/  LEA R5, R0, UR5, 0x2 ;  /* 0x0000000500057c11 */ /* 0x000fe4000f8e10ff */
[----:B------:R-:W-:Y:S02]  /*1dd0*/  LEA R16, R4, UR6, 0x2 ;  /* 0x0000000604107c11 */ /* 0x000fe4000f8e10ff */
[----:B------:R-:W-:-:S03]  /*1de0*/  LEA R17, R5, UR7, 0x2 ;  /* 0x0000000705117c11 */ /* 0x000fc6000f8e10ff */
[----:B------:R-:W-:Y:S04]  /*1df0*/  LDS.128 R4, [R16] ;  /* 0x0000000010047984 */ /* 0x000fe80000000c00 */
[----:B------:R-:W1:Y:S04]  /*1e00*/  LDS.128 R8, [R17] ;  /* 0x0000000011087984 */ /* 0x000e680000000c00 */
[----:B------:R-:W2:Y:S04]  /*1e10*/  LDS.128 R12, [R16+0x80] ;  /* 0x00008000100c7984 */ /* 0x000ea80000000c00 */
[----:B------:R-:W3:Y:S01]  /*1e20*/  LDS.128 R16, [R17+0x80] ;  /* 0x0000800011107984 */ /* 0x000ee20000000c00 */
[----:B-1----:R-:W-:Y:S01]  /*1e30*/  FFMA R87, R4, R8, R87 ;  /* 0x0000000804577223 */ /* 0x002fe20000000057 */
[C---:B------:R-:W-:Y:S01]  /*1e40*/  FFMA R85, R8.reuse, R5, R85 ;  /* 0x0000000508557223 */ /* 0x040fe20000000055 */
[C---:B------:R-:W-:Y:S01]  /*1e50*/  FFMA R83, R8.reuse, R6, R83 ;  /* 0x0000000608537223 */ /* 0x040fe20000000053 */
[----:B------:R-:W-:Y:S01]  /*1e60*/  FFMA R76, R8, R7, R76 ;  /* 0x00000007084c7223 */ /* 0x000fe2000000004c */
[----:B--2---:R-:W-:Y:S01]  /*1e70*/  FFMA R69, R12, R8, R69 ;  /* 0x000000080c457223 */ /* 0x004fe20000000045 */
[C---:B------:R-:W-:Y:S01]  /*1e80*/  FFMA R62, R8.reuse, R13, R62 ;  /* 0x0000000d083e7223 */ /* 0x040fe2000000003e */
[C---:B------:R-:W-:Y:S01]  /*1e90*/  FFMA R67, R8.reuse, R14, R67 ;  /* 0x0000000e08437223 */ /* 0x040fe20000000043 */
[----:B------:R-:W-:Y:S01]  /*1ea0*/  FFMA R60, R8, R15, R60 ;  /* 0x0000000f083c7223 */ /* 0x000fe2000000003c */
[-C--:B------:R-:W-:Y:S01]  /*1eb0*/  FFMA R81, R4, R9.reuse, R81 ;  /* 0x0000000904517223 */ /* 0x080fe20000000051 */
[-C--:B------:R-:W-:Y:S01]  /*1ec0*/  FFMA R74, R5, R9.reuse, R74 ;  /* 0x00000009054a7223 */ /* 0x080fe2000000004a */
[-C--:B------:R-:W-:Y:S01]  /*1ed0*/  FFMA R79, R6, R9.reuse, R79 ;  /* 0x00000009064f7223 */ /* 0x080fe2000000004f */
[-C--:B------:R-:W-:Y:S01]  /*1ee0*/  FFMA R72, R7, R9.reuse, R72 ;  /* 0x0000000907487223 */ /* 0x080fe20000000048 */
[-C--:B------:R-:W-:Y:S01]  /*1ef0*/  FFMA R65, R12, R9.reuse, R65 ;  /* 0x000000090c417223 */ /* 0x080fe20000000041 */
[-C--:B------:R-:W-:Y:S01]  /*1f00*/  FFMA R58, R13, R9.reuse, R58 ;  /* 0x000000090d3a7223 */ /* 0x080fe2000000003a */
[-C--:B------:R-:W-:Y:S01]  /*1f10*/  FFMA R63, R14, R9.reuse, R63 ;  /* 0x000000090e3f7223 */ /* 0x080fe2000000003f */
        /* <DEDUP_REMOVED lines=17> */
[-C--:B---3--:R-:W-:Y:S01]  /*2030*/  FFMA R53, R4, R16.reuse, R53 ;  /* 0x0000001004357223 */ /* 0x088fe20000000035 */
[----:B------:R-:W-:Y:S01]  /*2040*/  FFMA R35, R12, R16, R35 ;  /* 0x000000100c237223 */ /* 0x000fe20000000023 */
[C---:B------:R-:W-:Y:S01]  /*2050*/  FFMA R51, R16.reuse, R5, R51 ;  /* 0x0000000510337223 */ /* 0x040fe20000000033 */
[C---:B------:R-:W-:Y:S01]  /*2060*/  FFMA R32, R16.reuse, R13, R32 ;  /* 0x0000000d10207223 */ /* 0x040fe20000000020 */
[C---:B------:R-:W-:Y:S01]  /*2070*/  FFMA R49, R16.reuse, R6, R49 ;  /* 0x0000000610317223 */ /* 0x040fe20000000031 */
        /* <DEDUP_REMOVED lines=27> */
[----:B------:R-:W-:Y:S06]  /*2230*/  BRA.U UP0, `(.L_x_12) ;  /* 0xfffffff900d07547 */ /* 0x000fec000b83ffff */
[----:B------:R-:W-:-:S04]  /*2240*/  IADD3 R90, PT, PT, R90, 0x1, RZ ;  /* 0x000000015a5a7810 */ /* 0x000fc80007ffe0ff */
[----:B------:R-:W-:-:S13]  /*2250*/  ISETP.NE.AND P1, PT, R90, 0x3, PT ;  /* 0x000000035a00780c */ /* 0x000fda0003f25270 */
[----:B------:R-:W-:Y:S05]  /*2260*/  @P1 BRA `(.L_x_13) ;  /* 0xfffffff800101947 */ /* 0x000fea000383ffff */
[----:B------:R-:W-:-:S04]  /*2270*/  IADD3 R91, PT, PT, R91, 0x1, RZ ;  /* 0x000000015b5b7810 */ /* 0x000fc80007ffe0ff */
[----:B------:R-:W-:-:S13]  /*2280*/  ISETP.NE.AND P0, PT, R91, 0x3, PT ;  /* 0x000000035b00780c */ /* 0x000fda0003f05270 */
[----:B------:R-:W-:Y:S05]  /*2290*/  @P0 BRA `(.L_x_14) ;  /* 0xfffffff400f80947 */ /* 0x000fea000383ffff */
[----:B------:R-:W-:-:S04]  /*22a0*/  IADD3 R80, PT, PT, R80, 0x1, RZ ;  /* 0x0000000150507810 */ /* 0x000fc80007ffe0ff */
[----:B------:R-:W-:-:S13]  /*22b0*/  ISETP.NE.AND P0, PT, R80, 0x8, PT ;  /* 0x000000085000780c */ /* 0x000fda0003f05270 */
[----:B------:R-:W-:Y:S05]  /*22c0*/  @P0 BRA `(.L_x_15) ;  /* 0xfffffff400e80947 */ /* 0x000fea000383ffff */
[----:B------:R-:W1:Y:S01]  /*22d0*/  LDC.64 R4, c[0x0][0x3a0] ;  /* 0x0000e800ff047b82 */ /* 0x000e620000000a00 */
[----:B------:R-:W-:-:S04]  /*22e0*/  SHF.L.U32 R3, R3, 0xc, RZ ;  /* 0x0000000c03037819 */ /* 0x000fc800000006ff */
[----:B------:R-:W-:-:S04]  /*22f0*/  LOP3.LUT R3, R78, R3, RZ, 0xfc, !PT ;  /* 0x000000034e037212 */ /* 0x000fc800078efcff */
[----:B------:R-:W-:-:S05]  /*2300*/  LEA R3, R0, R3, 0x8 ;  /* 0x0000000300037211 */ /* 0x000fca00078e40ff */
[----:B-1----:R-:W-:-:S05]  /*2310*/  IMAD.WIDE R4, R3, 0x4, R4 ;  /* 0x0000000403047825 */ /* 0x002fca00078e0204 */
        /* <DEDUP_REMOVED lines=65> */
.L_x_16:
[----:B------:R-:W-:-:S00]  /*2730*/  BRA `(.L_x_16) ;  /* 0xfffffffc00fc7947 */ /* 0x000fc0000383ffff */
[----:B------:R-:W-:-:S00]  /*2740*/  NOP ;  /* 0x0000000000007918 */ /* 0x000fc00000000000 */
        /* <DEDUP_REMOVED lines=11> */
.L_x_17:


//--------------------- .nv.shared.conv2d_small_conv2d_large_fused_kernel_bfuse_idx_0 --------------------------
	.section	.nv.shared.conv2d_small_conv2d_large_fused_kernel_bfuse_idx_0,"aw",@nobits
	.sectionflags	@""
	.align	4
.nv.shared.conv2d_small_conv2d_large_fused_kernel_bfuse_idx_0:
	.zero		17408


//--------------------- .nv.shared.reserved.0     --------------------------
	.section	.nv.shared.reserved.0,"aw",@nobits
	.weak		__nv_reservedSMEM_offset_0_alias
	.size		__nv_reservedSMEM_offset_0_alias, 0, 64
	.other		__nv_reservedSMEM_offset_0_alias,@"STO_CUDA_RESERVED_SHARED STV_DEFAULT"
__nv_reservedSMEM_offset_0_alias:
	.zero		0
	.zero		64


//--------------------- .nv.constant0.conv2d_small_conv2d_large_fused_kernel_bfuse_idx_0 --------------------------
	.section	.nv.constant0.conv2d_small_conv2d_large_fused_kernel_bfuse_idx_0,"a",@progbits
	.sectionflags	@""
	.align	4
.nv.constant0.conv2d_small_conv2d_large_fused_kernel_bfuse_idx_0:
	.zero		944


//--------------------- SYMBOLS --------------------------

	.type		.nv.reservedSmem.offset0,@object
	.size		.nv.reservedSmem.offset0,0x4
	.type		.nv.reservedSmem.cap,@object
	.size		.nv.reservedSmem.cap,0x4
